//
// Generated by NVIDIA NVVM Compiler
//
// Compiler Build ID: CL-36424714
// Cuda compilation tools, release 13.0, V13.0.88
// Based on NVVM 20.0.0
//

.version 9.0
.target sm_100
.address_size 64

	// .globl	matmult_gpu1_kernel

.visible .entry matmult_gpu1_kernel(
	.param .u32 matmult_gpu1_kernel_param_0,
	.param .u32 matmult_gpu1_kernel_param_1,
	.param .u32 matmult_gpu1_kernel_param_2,
	.param .u64 .ptr .align 1 matmult_gpu1_kernel_param_3,
	.param .u64 .ptr .align 1 matmult_gpu1_kernel_param_4,
	.param .u64 .ptr .align 1 matmult_gpu1_kernel_param_5
)
{
	.reg .pred 	%p<20>;
	.reg .b32 	%r<109>;
	.reg .b64 	%rd<86>;
	.reg .b64 	%fd<67>;

	ld.param.u32 	%r61, [matmult_gpu1_kernel_param_0];
	ld.param.u32 	%r62, [matmult_gpu1_kernel_param_1];
	ld.param.u32 	%r63, [matmult_gpu1_kernel_param_2];
	ld.param.u64 	%rd12, [matmult_gpu1_kernel_param_3];
	ld.param.u64 	%rd13, [matmult_gpu1_kernel_param_4];
	ld.param.u64 	%rd14, [matmult_gpu1_kernel_param_5];
	cvta.to.global.u64 	%rd1, %rd13;
	cvta.to.global.u64 	%rd2, %rd12;
	cvta.to.global.u64 	%rd3, %rd14;
	min.s32 	%r64, %r61, %r62;
	setp.lt.s32 	%p1, %r64, 1;
	@%p1 bra 	$L__BB0_30;
	setp.lt.s32 	%p2, %r63, 1;
	@%p2 bra 	$L__BB0_17;
	and.b32  	%r1, %r63, 7;
	and.b32  	%r2, %r63, 3;
	and.b32  	%r3, %r63, 2147483640;
	and.b32  	%r4, %r63, 1;
	neg.s32 	%r5, %r3;
	shl.b32 	%r6, %r62, 3;
	shl.b32 	%r7, %r62, 1;
	mul.lo.s32 	%r8, %r62, 3;
	shl.b32 	%r9, %r62, 2;
	mul.lo.s32 	%r10, %r62, 5;
	mul.lo.s32 	%r11, %r62, 6;
	mul.lo.s32 	%r12, %r62, 7;
	mul.wide.u32 	%rd4, %r6, 8;
	mov.b32 	%r91, 0;
$L__BB0_3:
	mul.lo.s32 	%r74, %r91, %r63;
	mul.lo.s32 	%r14, %r91, %r62;
	cvt.u64.u32 	%rd5, %r74;
	mov.b32 	%r92, 0;
	shl.b64 	%rd37, %rd5, 3;
	add.s64 	%rd38, %rd2, %rd37;
	add.s64 	%rd6, %rd38, 32;
$L__BB0_4:
	setp.lt.u32 	%p11, %r63, 8;
	mov.f64 	%fd66, 0d0000000000000000;
	mov.b32 	%r102, 0;
	@%p11 bra 	$L__BB0_7;
	add.s32 	%r99, %r62, %r92;
	add.s32 	%r98, %r7, %r92;
	add.s32 	%r97, %r8, %r92;
	add.s32 	%r96, %r9, %r92;
	add.s32 	%r95, %r10, %r92;
	add.s32 	%r94, %r11, %r92;
	add.s32 	%r93, %r12, %r92;
	mul.wide.u32 	%rd39, %r92, 8;
	add.s64 	%rd85, %rd1, %rd39;
	mov.f64 	%fd66, 0d0000000000000000;
	mov.u64 	%rd84, %rd6;
	mov.u32 	%r100, %r5;
$L__BB0_6:
	.pragma "nounroll";
	ld.global.f64 	%fd16, [%rd84+-32];
	ld.global.f64 	%fd17, [%rd85];
	fma.rn.f64 	%fd18, %fd16, %fd17, %fd66;
	ld.global.f64 	%fd19, [%rd84+-24];
	mul.wide.u32 	%rd40, %r99, 8;
	add.s64 	%rd41, %rd1, %rd40;
	ld.global.f64 	%fd20, [%rd41];
	fma.rn.f64 	%fd21, %fd19, %fd20, %fd18;
	ld.global.f64 	%fd22, [%rd84+-16];
	mul.wide.u32 	%rd42, %r98, 8;
	add.s64 	%rd43, %rd1, %rd42;
	ld.global.f64 	%fd23, [%rd43];
	fma.rn.f64 	%fd24, %fd22, %fd23, %fd21;
	ld.global.f64 	%fd25, [%rd84+-8];
	mul.wide.u32 	%rd44, %r97, 8;
	add.s64 	%rd45, %rd1, %rd44;
	ld.global.f64 	%fd26, [%rd45];
	fma.rn.f64 	%fd27, %fd25, %fd26, %fd24;
	ld.global.f64 	%fd28, [%rd84];
	mul.wide.u32 	%rd46, %r96, 8;
	add.s64 	%rd47, %rd1, %rd46;
	ld.global.f64 	%fd29, [%rd47];
	fma.rn.f64 	%fd30, %fd28, %fd29, %fd27;
	ld.global.f64 	%fd31, [%rd84+8];
	mul.wide.u32 	%rd48, %r95, 8;
	add.s64 	%rd49, %rd1, %rd48;
	ld.global.f64 	%fd32, [%rd49];
	fma.rn.f64 	%fd33, %fd31, %fd32, %fd30;
	ld.global.f64 	%fd34, [%rd84+16];
	mul.wide.u32 	%rd50, %r94, 8;
	add.s64 	%rd51, %rd1, %rd50;
	ld.global.f64 	%fd35, [%rd51];
	fma.rn.f64 	%fd36, %fd34, %fd35, %fd33;
	ld.global.f64 	%fd37, [%rd84+24];
	mul.wide.u32 	%rd52, %r93, 8;
	add.s64 	%rd53, %rd1, %rd52;
	ld.global.f64 	%fd38, [%rd53];
	fma.rn.f64 	%fd66, %fd37, %fd38, %fd36;
	add.s32 	%r100, %r100, 8;
	add.s32 	%r99, %r99, %r6;
	add.s32 	%r98, %r98, %r6;
	add.s32 	%r97, %r97, %r6;
	add.s32 	%r96, %r96, %r6;
	add.s32 	%r95, %r95, %r6;
	add.s32 	%r94, %r94, %r6;
	add.s32 	%r93, %r93, %r6;
	add.s64 	%rd85, %rd85, %rd4;
	add.s64 	%rd84, %rd84, 64;
	setp.ne.s32 	%p12, %r100, 0;
	mov.u32 	%r102, %r3;
	@%p12 bra 	$L__BB0_6;
$L__BB0_7:
	setp.eq.s32 	%p13, %r1, 0;
	@%p13 bra 	$L__BB0_15;
	add.s32 	%r76, %r1, -1;
	setp.lt.u32 	%p14, %r76, 3;
	@%p14 bra 	$L__BB0_10;
	cvt.u32.u64 	%r77, %rd5;
	add.s32 	%r78, %r102, %r77;
	mul.wide.u32 	%rd54, %r78, 8;
	add.s64 	%rd55, %rd2, %rd54;
	ld.global.f64 	%fd40, [%rd55];
	mad.lo.s32 	%r79, %r102, %r62, %r92;
	mul.wide.u32 	%rd56, %r79, 8;
	add.s64 	%rd57, %rd1, %rd56;
	ld.global.f64 	%fd41, [%rd57];
	fma.rn.f64 	%fd42, %fd40, %fd41, %fd66;
	cvt.u64.u32 	%rd58, %r102;
	add.s64 	%rd59, %rd58, %rd5;
	shl.b64 	%rd60, %rd59, 3;
	add.s64 	%rd61, %rd2, %rd60;
	ld.global.f64 	%fd43, [%rd61+8];
	add.s32 	%r80, %r79, %r62;
	mul.wide.u32 	%rd62, %r80, 8;
	add.s64 	%rd63, %rd1, %rd62;
	ld.global.f64 	%fd44, [%rd63];
	fma.rn.f64 	%fd45, %fd43, %fd44, %fd42;
	ld.global.f64 	%fd46, [%rd61+16];
	add.s32 	%r81, %r80, %r62;
	mul.wide.u32 	%rd64, %r81, 8;
	add.s64 	%rd65, %rd1, %rd64;
	ld.global.f64 	%fd47, [%rd65];
	fma.rn.f64 	%fd48, %fd46, %fd47, %fd45;
	ld.global.f64 	%fd49, [%rd61+24];
	add.s32 	%r82, %r81, %r62;
	mul.wide.u32 	%rd66, %r82, 8;
	add.s64 	%rd67, %rd1, %rd66;
	ld.global.f64 	%fd50, [%rd67];
	fma.rn.f64 	%fd66, %fd49, %fd50, %fd48;
	add.s32 	%r102, %r102, 4;
$L__BB0_10:
	setp.eq.s32 	%p15, %r2, 0;
	@%p15 bra 	$L__BB0_15;
	setp.eq.s32 	%p16, %r2, 1;
	@%p16 bra 	$L__BB0_13;
	cvt.u32.u64 	%r83, %rd5;
	add.s32 	%r84, %r102, %r83;
	mul.wide.u32 	%rd68, %r84, 8;
	add.s64 	%rd69, %rd2, %rd68;
	ld.global.f64 	%fd52, [%rd69];
	mad.lo.s32 	%r85, %r102, %r62, %r92;
	mul.wide.u32 	%rd70, %r85, 8;
	add.s64 	%rd71, %rd1, %rd70;
	ld.global.f64 	%fd53, [%rd71];
	fma.rn.f64 	%fd54, %fd52, %fd53, %fd66;
	cvt.u64.u32 	%rd72, %r102;
	add.s64 	%rd73, %rd72, %rd5;
	shl.b64 	%rd74, %rd73, 3;
	add.s64 	%rd75, %rd2, %rd74;
	ld.global.f64 	%fd55, [%rd75+8];
	add.s32 	%r86, %r85, %r62;
	mul.wide.u32 	%rd76, %r86, 8;
	add.s64 	%rd77, %rd1, %rd76;
	ld.global.f64 	%fd56, [%rd77];
	fma.rn.f64 	%fd66, %fd55, %fd56, %fd54;
	add.s32 	%r102, %r102, 2;
$L__BB0_13:
	setp.eq.s32 	%p17, %r4, 0;
	@%p17 bra 	$L__BB0_15;
	cvt.u32.u64 	%r87, %rd5;
	add.s32 	%r88, %r102, %r87;
	mul.wide.u32 	%rd78, %r88, 8;
	add.s64 	%rd79, %rd2, %rd78;
	ld.global.f64 	%fd57, [%rd79];
	mad.lo.s32 	%r89, %r102, %r62, %r92;
	mul.wide.u32 	%rd80, %r89, 8;
	add.s64 	%rd81, %rd1, %rd80;
	ld.global.f64 	%fd58, [%rd81];
	fma.rn.f64 	%fd66, %fd57, %fd58, %fd66;
$L__BB0_15:
	add.s32 	%r90, %r92, %r14;
	mul.wide.u32 	%rd82, %r90, 8;
	add.s64 	%rd83, %rd3, %rd82;
	st.global.f64 	[%rd83], %fd66;
	add.s32 	%r92, %r92, 1;
	setp.ne.s32 	%p18, %r92, %r62;
	@%p18 bra 	$L__BB0_4;
	add.s32 	%r91, %r91, 1;
	setp.eq.s32 	%p19, %r91, %r61;
	@%p19 bra 	$L__BB0_30;
	bra.uni 	$L__BB0_3;
$L__BB0_17:
	and.b32  	%r46, %r62, 7;
	add.s32 	%r47, %r46, -1;
	and.b32  	%r48, %r62, 3;
	and.b32  	%r49, %r62, 2147483640;
	and.b32  	%r50, %r62, 1;
	mov.b32 	%r104, 0;
$L__BB0_18:
	setp.lt.u32 	%p3, %r62, 8;
	mul.lo.s32 	%r52, %r104, %r62;
	mov.b32 	%r107, 0;
	@%p3 bra 	$L__BB0_21;
	mov.b32 	%r105, 0;
$L__BB0_20:
	.pragma "nounroll";
	add.s32 	%r68, %r105, %r52;
	mul.wide.u32 	%rd15, %r68, 8;
	add.s64 	%rd16, %rd3, %rd15;
	mov.b64 	%rd17, 0;
	st.global.u64 	[%rd16], %rd17;
	st.global.u64 	[%rd16+8], %rd17;
	st.global.u64 	[%rd16+16], %rd17;
	st.global.u64 	[%rd16+24], %rd17;
	st.global.u64 	[%rd16+32], %rd17;
	st.global.u64 	[%rd16+40], %rd17;
	st.global.u64 	[%rd16+48], %rd17;
	st.global.u64 	[%rd16+56], %rd17;
	add.s32 	%r105, %r105, 8;
	setp.ne.s32 	%p4, %r105, %r49;
	mov.u32 	%r107, %r49;
	@%p4 bra 	$L__BB0_20;
$L__BB0_21:
	setp.eq.s32 	%p5, %r46, 0;
	@%p5 bra 	$L__BB0_29;
	setp.lt.u32 	%p6, %r47, 3;
	@%p6 bra 	$L__BB0_24;
	add.s32 	%r69, %r107, %r52;
	mul.wide.u32 	%rd18, %r69, 8;
	add.s64 	%rd19, %rd3, %rd18;
	mov.b64 	%rd20, 0;
	st.global.u64 	[%rd19], %rd20;
	cvt.u64.u32 	%rd21, %r52;
	cvt.u64.u32 	%rd22, %r107;
	add.s64 	%rd23, %rd22, %rd21;
	shl.b64 	%rd24, %rd23, 3;
	add.s64 	%rd25, %rd3, %rd24;
	st.global.u64 	[%rd25+8], %rd20;
	st.global.u64 	[%rd25+16], %rd20;
	st.global.u64 	[%rd25+24], %rd20;
	add.s32 	%r107, %r107, 4;
$L__BB0_24:
	setp.eq.s32 	%p7, %r48, 0;
	@%p7 bra 	$L__BB0_29;
	setp.eq.s32 	%p8, %r48, 1;
	@%p8 bra 	$L__BB0_27;
	add.s32 	%r70, %r107, %r52;
	mul.wide.u32 	%rd26, %r70, 8;
	add.s64 	%rd27, %rd3, %rd26;
	mov.b64 	%rd28, 0;
	st.global.u64 	[%rd27], %rd28;
	cvt.u64.u32 	%rd29, %r52;
	cvt.u64.u32 	%rd30, %r107;
	add.s64 	%rd31, %rd30, %rd29;
	shl.b64 	%rd32, %rd31, 3;
	add.s64 	%rd33, %rd3, %rd32;
	st.global.u64 	[%rd33+8], %rd28;
	add.s32 	%r107, %r107, 2;
$L__BB0_27:
	setp.eq.s32 	%p9, %r50, 0;
	@%p9 bra 	$L__BB0_29;
	add.s32 	%r71, %r107, %r52;
	mul.wide.u32 	%rd34, %r71, 8;
	add.s64 	%rd35, %rd3, %rd34;
	mov.b64 	%rd36, 0;
	st.global.u64 	[%rd35], %rd36;
$L__BB0_29:
	add.s32 	%r104, %r104, 1;
	setp.ne.s32 	%p10, %r104, %r61;
	@%p10 bra 	$L__BB0_18;
$L__BB0_30:
	ret;

}
	// .globl	matmult_gpu2_kernel
.visible .entry matmult_gpu2_kernel(
	.param .u32 matmult_gpu2_kernel_param_0,
	.param .u32 matmult_gpu2_kernel_param_1,
	.param .u32 matmult_gpu2_kernel_param_2,
	.param .u64 .ptr .align 1 matmult_gpu2_kernel_param_3,
	.param .u64 .ptr .align 1 matmult_gpu2_kernel_param_4,
	.param .u64 .ptr .align 1 matmult_gpu2_kernel_param_5
)
{
	.reg .pred 	%p<13>;
	.reg .b32 	%r<43>;
	.reg .b64 	%rd<53>;
	.reg .b64 	%fd<68>;

	ld.param.u32 	%r20, [matmult_gpu2_kernel_param_0];
	ld.param.u32 	%r21, [matmult_gpu2_kernel_param_1];
	ld.param.u32 	%r19, [matmult_gpu2_kernel_param_2];
	ld.param.u64 	%rd7, [matmult_gpu2_kernel_param_3];
	ld.param.u64 	%rd8, [matmult_gpu2_kernel_param_4];
	ld.param.u64 	%rd6, [matmult_gpu2_kernel_param_5];
	cvta.to.global.u64 	%rd1, %rd8;
	cvta.to.global.u64 	%rd2, %rd7;
	mov.u32 	%r22, %ctaid.x;
	mov.u32 	%r23, %ntid.x;
	mov.u32 	%r24, %tid.x;
	mad.lo.s32 	%r1, %r22, %r23, %r24;
	mov.u32 	%r25, %ctaid.y;
	mov.u32 	%r26, %ntid.y;
	mov.u32 	%r27, %tid.y;
	mad.lo.s32 	%r28, %r25, %r26, %r27;
	setp.ge.s32 	%p1, %r1, %r20;
	setp.ge.s32 	%p2, %r28, %r21;
	or.pred  	%p3, %p1, %p2;
	@%p3 bra 	$L__BB1_14;
	setp.lt.s32 	%p4, %r19, 1;
	mov.f64 	%fd67, 0d0000000000000000;
	@%p4 bra 	$L__BB1_13;
	mul.lo.s32 	%r3, %r19, %r28;
	and.b32  	%r4, %r19, 7;
	setp.lt.u32 	%p5, %r19, 8;
	mov.f64 	%fd67, 0d0000000000000000;
	mov.b32 	%r41, 0;
	@%p5 bra 	$L__BB1_5;
	and.b32  	%r41, %r19, 2147483640;
	neg.s32 	%r39, %r41;
	shl.b32 	%r7, %r21, 3;
	mul.wide.u32 	%rd9, %r3, 8;
	add.s64 	%rd10, %rd9, %rd2;
	add.s64 	%rd52, %rd10, 32;
	mov.f64 	%fd67, 0d0000000000000000;
	mul.wide.s32 	%rd13, %r21, 8;
	mov.u32 	%r38, %r1;
$L__BB1_4:
	.pragma "nounroll";
	ld.global.f64 	%fd17, [%rd52+-32];
	mul.wide.s32 	%rd11, %r38, 8;
	add.s64 	%rd12, %rd1, %rd11;
	ld.global.f64 	%fd18, [%rd12];
	fma.rn.f64 	%fd19, %fd17, %fd18, %fd67;
	ld.global.f64 	%fd20, [%rd52+-24];
	add.s64 	%rd14, %rd12, %rd13;
	ld.global.f64 	%fd21, [%rd14];
	fma.rn.f64 	%fd22, %fd20, %fd21, %fd19;
	ld.global.f64 	%fd23, [%rd52+-16];
	add.s64 	%rd15, %rd14, %rd13;
	ld.global.f64 	%fd24, [%rd15];
	fma.rn.f64 	%fd25, %fd23, %fd24, %fd22;
	ld.global.f64 	%fd26, [%rd52+-8];
	add.s64 	%rd16, %rd15, %rd13;
	ld.global.f64 	%fd27, [%rd16];
	fma.rn.f64 	%fd28, %fd26, %fd27, %fd25;
	ld.global.f64 	%fd29, [%rd52];
	add.s64 	%rd17, %rd16, %rd13;
	ld.global.f64 	%fd30, [%rd17];
	fma.rn.f64 	%fd31, %fd29, %fd30, %fd28;
	ld.global.f64 	%fd32, [%rd52+8];
	add.s64 	%rd18, %rd17, %rd13;
	ld.global.f64 	%fd33, [%rd18];
	fma.rn.f64 	%fd34, %fd32, %fd33, %fd31;
	ld.global.f64 	%fd35, [%rd52+16];
	add.s64 	%rd19, %rd18, %rd13;
	ld.global.f64 	%fd36, [%rd19];
	fma.rn.f64 	%fd37, %fd35, %fd36, %fd34;
	ld.global.f64 	%fd38, [%rd52+24];
	add.s64 	%rd20, %rd19, %rd13;
	ld.global.f64 	%fd39, [%rd20];
	fma.rn.f64 	%fd67, %fd38, %fd39, %fd37;
	add.s32 	%r39, %r39, 8;
	add.s32 	%r38, %r38, %r7;
	add.s64 	%rd52, %rd52, 64;
	setp.ne.s32 	%p6, %r39, 0;
	@%p6 bra 	$L__BB1_4;
$L__BB1_5:
	setp.eq.s32 	%p7, %r4, 0;
	@%p7 bra 	$L__BB1_13;
	and.b32  	%r13, %r19, 3;
	setp.lt.u32 	%p8, %r4, 4;
	@%p8 bra 	$L__BB1_8;
	add.s32 	%r30, %r41, %r3;
	mul.wide.u32 	%rd21, %r30, 8;
	add.s64 	%rd22, %rd2, %rd21;
	ld.global.f64 	%fd41, [%rd22];
	mad.lo.s32 	%r31, %r41, %r21, %r1;
	mul.wide.s32 	%rd23, %r31, 8;
	add.s64 	%rd24, %rd1, %rd23;
	ld.global.f64 	%fd42, [%rd24];
	fma.rn.f64 	%fd43, %fd41, %fd42, %fd67;
	cvt.u64.u32 	%rd25, %r3;
	cvt.u64.u32 	%rd26, %r41;
	add.s64 	%rd27, %rd26, %rd25;
	shl.b64 	%rd28, %rd27, 3;
	add.s64 	%rd29, %rd2, %rd28;
	ld.global.f64 	%fd44, [%rd29+8];
	mul.wide.s32 	%rd30, %r21, 8;
	add.s64 	%rd31, %rd24, %rd30;
	ld.global.f64 	%fd45, [%rd31];
	fma.rn.f64 	%fd46, %fd44, %fd45, %fd43;
	ld.global.f64 	%fd47, [%rd29+16];
	add.s64 	%rd32, %rd31, %rd30;
	ld.global.f64 	%fd48, [%rd32];
	fma.rn.f64 	%fd49, %fd47, %fd48, %fd46;
	ld.global.f64 	%fd50, [%rd29+24];
	add.s64 	%rd33, %rd32, %rd30;
	ld.global.f64 	%fd51, [%rd33];
	fma.rn.f64 	%fd67, %fd50, %fd51, %fd49;
	add.s32 	%r41, %r41, 4;
$L__BB1_8:
	setp.eq.s32 	%p9, %r13, 0;
	@%p9 bra 	$L__BB1_13;
	setp.eq.s32 	%p10, %r13, 1;
	@%p10 bra 	$L__BB1_11;
	add.s32 	%r32, %r41, %r3;
	mul.wide.u32 	%rd34, %r32, 8;
	add.s64 	%rd35, %rd2, %rd34;
	ld.global.f64 	%fd53, [%rd35];
	mad.lo.s32 	%r33, %r41, %r21, %r1;
	mul.wide.s32 	%rd36, %r33, 8;
	add.s64 	%rd37, %rd1, %rd36;
	ld.global.f64 	%fd54, [%rd37];
	fma.rn.f64 	%fd55, %fd53, %fd54, %fd67;
	cvt.u64.u32 	%rd38, %r3;
	cvt.u64.u32 	%rd39, %r41;
	add.s64 	%rd40, %rd39, %rd38;
	shl.b64 	%rd41, %rd40, 3;
	add.s64 	%rd42, %rd2, %rd41;
	ld.global.f64 	%fd56, [%rd42+8];
	mul.wide.s32 	%rd43, %r21, 8;
	add.s64 	%rd44, %rd37, %rd43;
	ld.global.f64 	%fd57, [%rd44];
	fma.rn.f64 	%fd67, %fd56, %fd57, %fd55;
	add.s32 	%r41, %r41, 2;
$L__BB1_11:
	and.b32  	%r34, %r19, 1;
	setp.eq.b32 	%p11, %r34, 1;
	not.pred 	%p12, %p11;
	@%p12 bra 	$L__BB1_13;
	add.s32 	%r35, %r41, %r3;
	mul.wide.u32 	%rd45, %r35, 8;
	add.s64 	%rd46, %rd2, %rd45;
	ld.global.f64 	%fd58, [%rd46];
	mad.lo.s32 	%r36, %r41, %r21, %r1;
	mul.wide.s32 	%rd47, %r36, 8;
	add.s64 	%rd48, %rd1, %rd47;
	ld.global.f64 	%fd59, [%rd48];
	fma.rn.f64 	%fd67, %fd58, %fd59, %fd67;
$L__BB1_13:
	mad.lo.s32 	%r37, %r21, %r28, %r1;
	cvta.to.global.u64 	%rd49, %rd6;
	mul.wide.s32 	%rd50, %r37, 8;
	add.s64 	%rd51, %rd49, %rd50;
	st.global.f64 	[%rd51], %fd67;
$L__BB1_14:
	ret;

}
	// .globl	matmult_gpu3_kernel
.visible .entry matmult_gpu3_kernel(
	.param .u32 matmult_gpu3_kernel_param_0,
	.param .u32 matmult_gpu3_kernel_param_1,
	.param .u32 matmult_gpu3_kernel_param_2,
	.param .u64 .ptr .align 1 matmult_gpu3_kernel_param_3,
	.param .u64 .ptr .align 1 matmult_gpu3_kernel_param_4,
	.param .u64 .ptr .align 1 matmult_gpu3_kernel_param_5
)
{
	.reg .pred 	%p<29>;
	.reg .b32 	%r<49>;
	.reg .b64 	%rd<41>;
	.reg .b64 	%fd<142>;

	ld.param.u32 	%r23, [matmult_gpu3_kernel_param_0];
	ld.param.u32 	%r24, [matmult_gpu3_kernel_param_1];
	ld.param.u32 	%r22, [matmult_gpu3_kernel_param_2];
	ld.param.u64 	%rd25, [matmult_gpu3_kernel_param_3];
	ld.param.u64 	%rd26, [matmult_gpu3_kernel_param_4];
	cvta.to.global.u64 	%rd1, %rd26;
	cvta.to.global.u64 	%rd2, %rd25;
	mov.u32 	%r25, %ctaid.x;
	mov.u32 	%r26, %ntid.x;
	mov.u32 	%r27, %tid.x;
	mad.lo.s32 	%r1, %r25, %r26, %r27;
	mov.u32 	%r28, %ctaid.y;
	mov.u32 	%r29, %ntid.y;
	mov.u32 	%r30, %tid.y;
	mad.lo.s32 	%r31, %r28, %r29, %r30;
	shl.b32 	%r2, %r31, 1;
	setp.ge.s32 	%p1, %r1, %r23;
	setp.ge.s32 	%p2, %r2, %r24;
	or.pred  	%p3, %p1, %p2;
	@%p3 bra 	$L__BB2_44;
	setp.lt.s32 	%p4, %r22, 1;
	mov.f64 	%fd140, 0d0000000000000000;
	mov.f64 	%fd114, %fd140;
	@%p4 bra 	$L__BB2_42;
	mul.lo.s32 	%r3, %r22, %r1;
	add.s32 	%r4, %r2, 1;
	and.b32  	%r5, %r22, 7;
	setp.lt.u32 	%p5, %r22, 8;
	mov.f64 	%fd114, 0d0000000000000000;
	mov.b32 	%r47, 0;
	mov.f64 	%fd140, %fd114;
	@%p5 bra 	$L__BB2_21;
	and.b32  	%r47, %r22, 2147483640;
	neg.s32 	%r45, %r47;
	shl.b32 	%r8, %r24, 3;
	mov.f64 	%fd114, 0d0000000000000000;
	mul.wide.s32 	%rd5, %r24, 8;
	mov.u32 	%r43, %r3;
	mov.u32 	%r44, %r2;
$L__BB2_4:
	.pragma "nounroll";
	setp.ge.u32 	%p6, %r4, %r24;
	mul.wide.s32 	%rd27, %r43, 8;
	add.s64 	%rd28, %rd2, %rd27;
	add.s64 	%rd3, %rd28, 32;
	ld.global.f64 	%fd3, [%rd28];
	mul.wide.s32 	%rd29, %r44, 8;
	add.s64 	%rd4, %rd1, %rd29;
	ld.global.f64 	%fd80, [%rd4];
	fma.rn.f64 	%fd4, %fd3, %fd80, %fd140;
	@%p6 bra 	$L__BB2_6;
	ld.global.f64 	%fd81, [%rd4+8];
	fma.rn.f64 	%fd114, %fd3, %fd81, %fd114;
$L__BB2_6:
	ld.global.f64 	%fd7, [%rd3+-24];
	add.s64 	%rd6, %rd4, %rd5;
	ld.global.f64 	%fd82, [%rd6];
	fma.rn.f64 	%fd8, %fd7, %fd82, %fd4;
	@%p6 bra 	$L__BB2_8;
	ld.global.f64 	%fd83, [%rd6+8];
	fma.rn.f64 	%fd114, %fd7, %fd83, %fd114;
$L__BB2_8:
	ld.global.f64 	%fd11, [%rd3+-16];
	add.s64 	%rd7, %rd6, %rd5;
	ld.global.f64 	%fd84, [%rd7];
	fma.rn.f64 	%fd12, %fd11, %fd84, %fd8;
	@%p6 bra 	$L__BB2_10;
	ld.global.f64 	%fd85, [%rd7+8];
	fma.rn.f64 	%fd114, %fd11, %fd85, %fd114;
$L__BB2_10:
	ld.global.f64 	%fd15, [%rd3+-8];
	add.s64 	%rd8, %rd7, %rd5;
	ld.global.f64 	%fd86, [%rd8];
	fma.rn.f64 	%fd16, %fd15, %fd86, %fd12;
	@%p6 bra 	$L__BB2_12;
	ld.global.f64 	%fd87, [%rd8+8];
	fma.rn.f64 	%fd114, %fd15, %fd87, %fd114;
$L__BB2_12:
	ld.global.f64 	%fd19, [%rd3];
	add.s64 	%rd9, %rd8, %rd5;
	ld.global.f64 	%fd88, [%rd9];
	fma.rn.f64 	%fd20, %fd19, %fd88, %fd16;
	@%p6 bra 	$L__BB2_14;
	ld.global.f64 	%fd89, [%rd9+8];
	fma.rn.f64 	%fd114, %fd19, %fd89, %fd114;
$L__BB2_14:
	ld.global.f64 	%fd23, [%rd3+8];
	add.s64 	%rd10, %rd9, %rd5;
	ld.global.f64 	%fd90, [%rd10];
	fma.rn.f64 	%fd24, %fd23, %fd90, %fd20;
	@%p6 bra 	$L__BB2_16;
	ld.global.f64 	%fd91, [%rd10+8];
	fma.rn.f64 	%fd114, %fd23, %fd91, %fd114;
$L__BB2_16:
	ld.global.f64 	%fd27, [%rd3+16];
	add.s64 	%rd11, %rd10, %rd5;
	ld.global.f64 	%fd92, [%rd11];
	fma.rn.f64 	%fd28, %fd27, %fd92, %fd24;
	@%p6 bra 	$L__BB2_18;
	ld.global.f64 	%fd93, [%rd11+8];
	fma.rn.f64 	%fd114, %fd27, %fd93, %fd114;
$L__BB2_18:
	ld.global.f64 	%fd31, [%rd3+24];
	add.s64 	%rd12, %rd11, %rd5;
	ld.global.f64 	%fd94, [%rd12];
	fma.rn.f64 	%fd140, %fd31, %fd94, %fd28;
	@%p6 bra 	$L__BB2_20;
	ld.global.f64 	%fd95, [%rd12+8];
	fma.rn.f64 	%fd114, %fd31, %fd95, %fd114;
$L__BB2_20:
	add.s32 	%r45, %r45, 8;
	add.s32 	%r44, %r44, %r8;
	add.s32 	%r43, %r43, 8;
	setp.ne.s32 	%p14, %r45, 0;
	@%p14 bra 	$L__BB2_4;
$L__BB2_21:
	setp.eq.s32 	%p15, %r5, 0;
	@%p15 bra 	$L__BB2_42;
	and.b32  	%r16, %r22, 3;
	setp.lt.u32 	%p16, %r5, 4;
	@%p16 bra 	$L__BB2_32;
	setp.ge.u32 	%p17, %r4, %r24;
	add.s32 	%r34, %r47, %r3;
	mul.wide.s32 	%rd30, %r34, 8;
	add.s64 	%rd13, %rd2, %rd30;
	ld.global.f64 	%fd39, [%rd13];
	mad.lo.s32 	%r35, %r47, %r24, %r2;
	mul.wide.s32 	%rd31, %r35, 8;
	add.s64 	%rd14, %rd1, %rd31;
	ld.global.f64 	%fd97, [%rd14];
	fma.rn.f64 	%fd40, %fd39, %fd97, %fd140;
	@%p17 bra 	$L__BB2_25;
	ld.global.f64 	%fd98, [%rd14+8];
	fma.rn.f64 	%fd114, %fd39, %fd98, %fd114;
$L__BB2_25:
	ld.global.f64 	%fd43, [%rd13+8];
	mul.wide.s32 	%rd15, %r24, 8;
	add.s64 	%rd16, %rd14, %rd15;
	ld.global.f64 	%fd99, [%rd16];
	fma.rn.f64 	%fd44, %fd43, %fd99, %fd40;
	@%p17 bra 	$L__BB2_27;
	ld.global.f64 	%fd100, [%rd16+8];
	fma.rn.f64 	%fd114, %fd43, %fd100, %fd114;
$L__BB2_27:
	ld.global.f64 	%fd47, [%rd13+16];
	add.s64 	%rd17, %rd16, %rd15;
	ld.global.f64 	%fd101, [%rd17];
	fma.rn.f64 	%fd48, %fd47, %fd101, %fd44;
	@%p17 bra 	$L__BB2_29;
	ld.global.f64 	%fd102, [%rd17+8];
	fma.rn.f64 	%fd114, %fd47, %fd102, %fd114;
$L__BB2_29:
	setp.ge.u32 	%p20, %r4, %r24;
	ld.global.f64 	%fd51, [%rd13+24];
	add.s64 	%rd18, %rd17, %rd15;
	ld.global.f64 	%fd103, [%rd18];
	fma.rn.f64 	%fd140, %fd51, %fd103, %fd48;
	@%p20 bra 	$L__BB2_31;
	ld.global.f64 	%fd104, [%rd18+8];
	fma.rn.f64 	%fd114, %fd51, %fd104, %fd114;
$L__BB2_31:
	add.s32 	%r47, %r47, 4;
$L__BB2_32:
	setp.eq.s32 	%p21, %r16, 0;
	@%p21 bra 	$L__BB2_42;
	setp.eq.s32 	%p22, %r16, 1;
	@%p22 bra 	$L__BB2_39;
	setp.ge.u32 	%p23, %r4, %r24;
	add.s32 	%r36, %r47, %r3;
	mul.wide.s32 	%rd32, %r36, 8;
	add.s64 	%rd19, %rd2, %rd32;
	ld.global.f64 	%fd59, [%rd19];
	mad.lo.s32 	%r37, %r47, %r24, %r2;
	mul.wide.s32 	%rd33, %r37, 8;
	add.s64 	%rd20, %rd1, %rd33;
	ld.global.f64 	%fd106, [%rd20];
	fma.rn.f64 	%fd60, %fd59, %fd106, %fd140;
	@%p23 bra 	$L__BB2_36;
	ld.global.f64 	%fd107, [%rd20+8];
	fma.rn.f64 	%fd114, %fd59, %fd107, %fd114;
$L__BB2_36:
	setp.ge.u32 	%p24, %r4, %r24;
	ld.global.f64 	%fd63, [%rd19+8];
	mul.wide.s32 	%rd34, %r24, 8;
	add.s64 	%rd21, %rd20, %rd34;
	ld.global.f64 	%fd108, [%rd21];
	fma.rn.f64 	%fd140, %fd63, %fd108, %fd60;
	@%p24 bra 	$L__BB2_38;
	ld.global.f64 	%fd109, [%rd21+8];
	fma.rn.f64 	%fd114, %fd63, %fd109, %fd114;
$L__BB2_38:
	add.s32 	%r47, %r47, 2;
$L__BB2_39:
	and.b32  	%r38, %r22, 1;
	setp.eq.b32 	%p25, %r38, 1;
	not.pred 	%p26, %p25;
	@%p26 bra 	$L__BB2_42;
	setp.ge.u32 	%p27, %r4, %r24;
	add.s32 	%r39, %r47, %r3;
	mul.wide.s32 	%rd35, %r39, 8;
	add.s64 	%rd36, %rd2, %rd35;
	ld.global.f64 	%fd71, [%rd36];
	mad.lo.s32 	%r40, %r47, %r24, %r2;
	mul.wide.s32 	%rd37, %r40, 8;
	add.s64 	%rd22, %rd1, %rd37;
	ld.global.f64 	%fd110, [%rd22];
	fma.rn.f64 	%fd140, %fd71, %fd110, %fd140;
	@%p27 bra 	$L__BB2_42;
	ld.global.f64 	%fd111, [%rd22+8];
	fma.rn.f64 	%fd114, %fd71, %fd111, %fd114;
$L__BB2_42:
	ld.param.u64 	%rd40, [matmult_gpu3_kernel_param_5];
	mad.lo.s32 	%r41, %r24, %r1, %r2;
	cvta.to.global.u64 	%rd38, %rd40;
	mul.wide.s32 	%rd39, %r41, 8;
	add.s64 	%rd23, %rd38, %rd39;
	st.global.f64 	[%rd23], %fd140;
	add.s32 	%r42, %r2, 1;
	setp.ge.s32 	%p28, %r42, %r24;
	@%p28 bra 	$L__BB2_44;
	st.global.f64 	[%rd23+8], %fd114;
$L__BB2_44:
	ret;

}
	// .globl	matmult_gpu4_kernel
.visible .entry matmult_gpu4_kernel(
	.param .u32 matmult_gpu4_kernel_param_0,
	.param .u32 matmult_gpu4_kernel_param_1,
	.param .u32 matmult_gpu4_kernel_param_2,
	.param .u64 .ptr .align 1 matmult_gpu4_kernel_param_3,
	.param .u64 .ptr .align 1 matmult_gpu4_kernel_param_4,
	.param .u64 .ptr .align 1 matmult_gpu4_kernel_param_5
)
{
	.reg .pred 	%p<21>;
	.reg .b32 	%r<45>;
	.reg .b64 	%rd<44>;
	.reg .b64 	%fd<69>;

	ld.param.u32 	%r17, [matmult_gpu4_kernel_param_0];
	ld.param.u32 	%r18, [matmult_gpu4_kernel_param_1];
	ld.param.u32 	%r19, [matmult_gpu4_kernel_param_2];
	ld.param.u64 	%rd17, [matmult_gpu4_kernel_param_3];
	ld.param.u64 	%rd18, [matmult_gpu4_kernel_param_4];
	ld.param.u64 	%rd19, [matmult_gpu4_kernel_param_5];
	cvta.to.global.u64 	%rd1, %rd18;
	cvta.to.global.u64 	%rd2, %rd17;
	cvta.to.global.u64 	%rd3, %rd19;
	mov.u32 	%r20, %ctaid.x;
	mov.u32 	%r21, %ntid.x;
	mov.u32 	%r22, %tid.x;
	mad.lo.s32 	%r23, %r20, %r21, %r22;
	shl.b32 	%r1, %r23, 1;
	mov.u32 	%r24, %ctaid.y;
	mov.u32 	%r25, %ntid.y;
	mov.u32 	%r26, %tid.y;
	mad.lo.s32 	%r27, %r24, %r25, %r26;
	shl.b32 	%r2, %r27, 1;
	setp.ge.s32 	%p1, %r2, %r17;
	setp.ge.s32 	%p2, %r1, %r18;
	or.pred  	%p3, %p1, %p2;
	@%p3 bra 	$L__BB3_26;
	setp.lt.s32 	%p4, %r19, 1;
	mov.f64 	%fd50, 0d0000000000000000;
	mov.f64 	%fd51, %fd50;
	mov.f64 	%fd56, %fd50;
	mov.f64 	%fd68, %fd50;
	@%p4 bra 	$L__BB3_21;
	setp.eq.s32 	%p5, %r19, 1;
	mov.b32 	%r44, 0;
	mov.f64 	%fd50, 0d0000000000000000;
	@%p5 bra 	$L__BB3_15;
	and.b32  	%r44, %r19, 2147483646;
	mul.lo.s32 	%r29, %r2, %r19;
	add.s32 	%r4, %r2, 1;
	add.s32 	%r42, %r29, %r19;
	neg.s32 	%r43, %r44;
	mul.wide.u32 	%rd20, %r42, 8;
	add.s64 	%rd21, %rd20, %rd2;
	add.s64 	%rd43, %rd21, 8;
	mul.wide.u32 	%rd22, %r29, 8;
	add.s64 	%rd23, %rd22, %rd2;
	add.s64 	%rd42, %rd23, 8;
	mov.f64 	%fd50, 0d0000000000000000;
	mov.u32 	%r41, %r1;
	mov.f64 	%fd51, %fd50;
	mov.f64 	%fd56, %fd50;
	mov.f64 	%fd68, %fd50;
$L__BB3_4:
	setp.lt.u32 	%p6, %r4, %r17;
	mul.wide.s32 	%rd24, %r41, 8;
	add.s64 	%rd8, %rd1, %rd24;
	ld.global.f64 	%fd5, [%rd42+-8];
	ld.global.f64 	%fd6, [%rd8];
	fma.rn.f64 	%fd7, %fd5, %fd6, %fd68;
	mul.wide.u32 	%rd25, %r42, 8;
	add.s64 	%rd9, %rd2, %rd25;
	@%p6 bra 	$L__BB3_5;
	bra.uni 	$L__BB3_6;
$L__BB3_5:
	ld.global.f64 	%fd44, [%rd9];
	fma.rn.f64 	%fd56, %fd44, %fd6, %fd56;
$L__BB3_6:
	add.s32 	%r30, %r1, 1;
	setp.ge.s32 	%p7, %r30, %r18;
	@%p7 bra 	$L__BB3_9;
	setp.ge.u32 	%p8, %r4, %r17;
	ld.global.f64 	%fd22, [%rd8+8];
	fma.rn.f64 	%fd51, %fd5, %fd22, %fd51;
	@%p8 bra 	$L__BB3_9;
	ld.global.f64 	%fd45, [%rd9];
	fma.rn.f64 	%fd50, %fd45, %fd22, %fd50;
$L__BB3_9:
	setp.ge.u32 	%p9, %r4, %r17;
	mul.wide.s32 	%rd26, %r18, 8;
	add.s64 	%rd12, %rd8, %rd26;
	ld.global.f64 	%fd27, [%rd42];
	ld.global.f64 	%fd28, [%rd12];
	fma.rn.f64 	%fd68, %fd27, %fd28, %fd7;
	@%p9 bra 	$L__BB3_11;
	ld.global.f64 	%fd46, [%rd43];
	fma.rn.f64 	%fd56, %fd46, %fd28, %fd56;
$L__BB3_11:
	add.s32 	%r31, %r1, 1;
	setp.ge.s32 	%p10, %r31, %r18;
	@%p10 bra 	$L__BB3_14;
	ld.global.f64 	%fd32, [%rd12+8];
	fma.rn.f64 	%fd51, %fd27, %fd32, %fd51;
	@%p9 bra 	$L__BB3_14;
	ld.global.f64 	%fd47, [%rd43];
	fma.rn.f64 	%fd50, %fd47, %fd32, %fd50;
$L__BB3_14:
	add.s32 	%r43, %r43, 2;
	add.s64 	%rd43, %rd43, 16;
	add.s32 	%r42, %r42, 2;
	add.s64 	%rd42, %rd42, 16;
	shl.b32 	%r32, %r18, 1;
	add.s32 	%r41, %r41, %r32;
	setp.eq.s32 	%p12, %r43, 0;
	@%p12 bra 	$L__BB3_15;
	bra.uni 	$L__BB3_4;
$L__BB3_15:
	and.b32  	%r33, %r19, 1;
	setp.eq.b32 	%p13, %r33, 1;
	not.pred 	%p14, %p13;
	@%p14 bra 	$L__BB3_21;
	mad.lo.s32 	%r34, %r44, %r18, %r1;
	mul.wide.s32 	%rd27, %r34, 8;
	add.s64 	%rd10, %rd1, %rd27;
	mad.lo.s32 	%r35, %r2, %r19, %r44;
	mul.wide.u32 	%rd28, %r35, 8;
	add.s64 	%rd29, %rd2, %rd28;
	ld.global.f64 	%fd12, [%rd29];
	ld.global.f64 	%fd13, [%rd10];
	fma.rn.f64 	%fd68, %fd12, %fd13, %fd68;
	add.s32 	%r11, %r2, 1;
	setp.ge.s32 	%p15, %r11, %r17;
	add.s32 	%r36, %r35, %r19;
	mul.wide.u32 	%rd30, %r36, 8;
	add.s64 	%rd11, %rd2, %rd30;
	@%p15 bra 	$L__BB3_18;
	ld.global.f64 	%fd48, [%rd11];
	fma.rn.f64 	%fd56, %fd48, %fd13, %fd56;
$L__BB3_18:
	add.s32 	%r37, %r1, 1;
	setp.ge.s32 	%p16, %r37, %r18;
	@%p16 bra 	$L__BB3_21;
	setp.ge.s32 	%p17, %r11, %r17;
	ld.global.f64 	%fd17, [%rd10+8];
	fma.rn.f64 	%fd51, %fd12, %fd17, %fd51;
	@%p17 bra 	$L__BB3_21;
	ld.global.f64 	%fd49, [%rd11];
	fma.rn.f64 	%fd50, %fd49, %fd17, %fd50;
$L__BB3_21:
	mul.lo.s32 	%r15, %r2, %r18;
	add.s32 	%r38, %r15, %r1;
	mul.wide.s32 	%rd31, %r38, 8;
	add.s64 	%rd15, %rd3, %rd31;
	st.global.f64 	[%rd15], %fd68;
	add.s32 	%r16, %r2, 1;
	setp.ge.s32 	%p18, %r16, %r17;
	@%p18 bra 	$L__BB3_23;
	mul.wide.s32 	%rd32, %r18, 8;
	add.s64 	%rd33, %rd15, %rd32;
	st.global.f64 	[%rd33], %fd56;
$L__BB3_23:
	add.s32 	%r39, %r1, 1;
	setp.ge.s32 	%p19, %r39, %r18;
	@%p19 bra 	$L__BB3_26;
	setp.ge.s32 	%p20, %r16, %r17;
	cvt.s64.s32 	%rd34, %r15;
	cvt.s64.s32 	%rd16, %r1;
	add.s64 	%rd35, %rd34, %rd16;
	shl.b64 	%rd36, %rd35, 3;
	add.s64 	%rd37, %rd3, %rd36;
	st.global.f64 	[%rd37+8], %fd51;
	@%p20 bra 	$L__BB3_26;
	add.s32 	%r40, %r15, %r18;
	cvt.s64.s32 	%rd38, %r40;
	add.s64 	%rd39, %rd38, %rd16;
	shl.b64 	%rd40, %rd39, 3;
	add.s64 	%rd41, %rd3, %rd40;
	st.global.f64 	[%rd41+8], %fd50;
$L__BB3_26:
	ret;

}
	// .globl	matmult_gpu5_kernel
.visible .entry matmult_gpu5_kernel(
	.param .u32 matmult_gpu5_kernel_param_0,
	.param .u32 matmult_gpu5_kernel_param_1,
	.param .u32 matmult_gpu5_kernel_param_2,
	.param .u64 .ptr .align 1 matmult_gpu5_kernel_param_3,
	.param .u64 .ptr .align 1 matmult_gpu5_kernel_param_4,
	.param .u64 .ptr .align 1 matmult_gpu5_kernel_param_5
)
{
	.reg .pred 	%p<13>;
	.reg .b32 	%r<46>;
	.reg .b64 	%rd<39>;
	.reg .b64 	%fd<68>;

	ld.param.u32 	%r22, [matmult_gpu5_kernel_param_0];
	ld.param.u32 	%r23, [matmult_gpu5_kernel_param_1];
	ld.param.u32 	%r21, [matmult_gpu5_kernel_param_2];
	ld.param.u64 	%rd4, [matmult_gpu5_kernel_param_3];
	ld.param.u64 	%rd5, [matmult_gpu5_kernel_param_4];
	ld.param.u64 	%rd3, [matmult_gpu5_kernel_param_5];
	cvta.to.global.u64 	%rd1, %rd5;
	cvta.to.global.u64 	%rd2, %rd4;
	mov.u32 	%r24, %ctaid.x;
	mov.u32 	%r25, %ntid.x;
	mov.u32 	%r26, %tid.x;
	mad.lo.s32 	%r1, %r24, %r25, %r26;
	mov.u32 	%r27, %ctaid.y;
	mov.u32 	%r28, %ntid.y;
	mov.u32 	%r29, %tid.y;
	mad.lo.s32 	%r30, %r27, %r28, %r29;
	setp.ge.s32 	%p1, %r1, %r22;
	setp.ge.s32 	%p2, %r30, %r23;
	or.pred  	%p3, %p1, %p2;
	@%p3 bra 	$L__BB4_14;
	setp.lt.s32 	%p4, %r21, 1;
	mov.f64 	%fd67, 0d0000000000000000;
	@%p4 bra 	$L__BB4_13;
	mul.lo.s32 	%r3, %r21, %r1;
	and.b32  	%r4, %r21, 7;
	setp.lt.u32 	%p5, %r21, 8;
	mov.f64 	%fd67, 0d0000000000000000;
	mov.b32 	%r44, 0;
	@%p5 bra 	$L__BB4_5;
	and.b32  	%r44, %r21, 2147483640;
	neg.s32 	%r42, %r44;
	shl.b32 	%r7, %r23, 3;
	mov.f64 	%fd67, 0d0000000000000000;
	mul.wide.s32 	%rd10, %r23, 8;
	mov.u32 	%r40, %r3;
	mov.u32 	%r41, %r30;
$L__BB4_4:
	.pragma "nounroll";
	mul.wide.s32 	%rd6, %r40, 8;
	add.s64 	%rd7, %rd2, %rd6;
	ld.global.f64 	%fd17, [%rd7];
	mul.wide.s32 	%rd8, %r41, 8;
	add.s64 	%rd9, %rd1, %rd8;
	ld.global.f64 	%fd18, [%rd9];
	fma.rn.f64 	%fd19, %fd17, %fd18, %fd67;
	ld.global.f64 	%fd20, [%rd7+8];
	add.s64 	%rd11, %rd9, %rd10;
	ld.global.f64 	%fd21, [%rd11];
	fma.rn.f64 	%fd22, %fd20, %fd21, %fd19;
	ld.global.f64 	%fd23, [%rd7+16];
	add.s64 	%rd12, %rd11, %rd10;
	ld.global.f64 	%fd24, [%rd12];
	fma.rn.f64 	%fd25, %fd23, %fd24, %fd22;
	ld.global.f64 	%fd26, [%rd7+24];
	add.s64 	%rd13, %rd12, %rd10;
	ld.global.f64 	%fd27, [%rd13];
	fma.rn.f64 	%fd28, %fd26, %fd27, %fd25;
	ld.global.f64 	%fd29, [%rd7+32];
	add.s64 	%rd14, %rd13, %rd10;
	ld.global.f64 	%fd30, [%rd14];
	fma.rn.f64 	%fd31, %fd29, %fd30, %fd28;
	ld.global.f64 	%fd32, [%rd7+40];
	add.s64 	%rd15, %rd14, %rd10;
	ld.global.f64 	%fd33, [%rd15];
	fma.rn.f64 	%fd34, %fd32, %fd33, %fd31;
	ld.global.f64 	%fd35, [%rd7+48];
	add.s64 	%rd16, %rd15, %rd10;
	ld.global.f64 	%fd36, [%rd16];
	fma.rn.f64 	%fd37, %fd35, %fd36, %fd34;
	ld.global.f64 	%fd38, [%rd7+56];
	add.s64 	%rd17, %rd16, %rd10;
	ld.global.f64 	%fd39, [%rd17];
	fma.rn.f64 	%fd67, %fd38, %fd39, %fd37;
	add.s32 	%r42, %r42, 8;
	add.s32 	%r41, %r41, %r7;
	add.s32 	%r40, %r40, 8;
	setp.ne.s32 	%p6, %r42, 0;
	@%p6 bra 	$L__BB4_4;
$L__BB4_5:
	setp.eq.s32 	%p7, %r4, 0;
	@%p7 bra 	$L__BB4_13;
	and.b32  	%r15, %r21, 3;
	setp.lt.u32 	%p8, %r4, 4;
	@%p8 bra 	$L__BB4_8;
	add.s32 	%r32, %r44, %r3;
	mul.wide.s32 	%rd18, %r32, 8;
	add.s64 	%rd19, %rd2, %rd18;
	ld.global.f64 	%fd41, [%rd19];
	mad.lo.s32 	%r33, %r44, %r23, %r30;
	mul.wide.s32 	%rd20, %r33, 8;
	add.s64 	%rd21, %rd1, %rd20;
	ld.global.f64 	%fd42, [%rd21];
	fma.rn.f64 	%fd43, %fd41, %fd42, %fd67;
	ld.global.f64 	%fd44, [%rd19+8];
	mul.wide.s32 	%rd22, %r23, 8;
	add.s64 	%rd23, %rd21, %rd22;
	ld.global.f64 	%fd45, [%rd23];
	fma.rn.f64 	%fd46, %fd44, %fd45, %fd43;
	ld.global.f64 	%fd47, [%rd19+16];
	add.s64 	%rd24, %rd23, %rd22;
	ld.global.f64 	%fd48, [%rd24];
	fma.rn.f64 	%fd49, %fd47, %fd48, %fd46;
	ld.global.f64 	%fd50, [%rd19+24];
	add.s64 	%rd25, %rd24, %rd22;
	ld.global.f64 	%fd51, [%rd25];
	fma.rn.f64 	%fd67, %fd50, %fd51, %fd49;
	add.s32 	%r44, %r44, 4;
$L__BB4_8:
	setp.eq.s32 	%p9, %r15, 0;
	@%p9 bra 	$L__BB4_13;
	setp.eq.s32 	%p10, %r15, 1;
	@%p10 bra 	$L__BB4_11;
	add.s32 	%r34, %r44, %r3;
	mul.wide.s32 	%rd26, %r34, 8;
	add.s64 	%rd27, %rd2, %rd26;
	ld.global.f64 	%fd53, [%rd27];
	mad.lo.s32 	%r35, %r44, %r23, %r30;
	mul.wide.s32 	%rd28, %r35, 8;
	add.s64 	%rd29, %rd1, %rd28;
	ld.global.f64 	%fd54, [%rd29];
	fma.rn.f64 	%fd55, %fd53, %fd54, %fd67;
	ld.global.f64 	%fd56, [%rd27+8];
	mul.wide.s32 	%rd30, %r23, 8;
	add.s64 	%rd31, %rd29, %rd30;
	ld.global.f64 	%fd57, [%rd31];
	fma.rn.f64 	%fd67, %fd56, %fd57, %fd55;
	add.s32 	%r44, %r44, 2;
$L__BB4_11:
	and.b32  	%r36, %r21, 1;
	setp.eq.b32 	%p11, %r36, 1;
	not.pred 	%p12, %p11;
	@%p12 bra 	$L__BB4_13;
	add.s32 	%r37, %r44, %r3;
	mul.wide.s32 	%rd32, %r37, 8;
	add.s64 	%rd33, %rd2, %rd32;
	ld.global.f64 	%fd58, [%rd33];
	mad.lo.s32 	%r38, %r44, %r23, %r30;
	mul.wide.s32 	%rd34, %r38, 8;
	add.s64 	%rd35, %rd1, %rd34;
	ld.global.f64 	%fd59, [%rd35];
	fma.rn.f64 	%fd67, %fd58, %fd59, %fd67;
$L__BB4_13:
	mad.lo.s32 	%r39, %r23, %r1, %r30;
	cvta.to.global.u64 	%rd36, %rd3;
	mul.wide.s32 	%rd37, %r39, 8;
	add.s64 	%rd38, %rd36, %rd37;
	st.global.f64 	[%rd38], %fd67;
$L__BB4_14:
	ret;

}


// ===== COMPILED SASS (sm_100) =====

	.target	sm_100

	.elftype	@"ET_EXEC"


//--------------------- .note.nv.tkinfo           --------------------------
	.section	.note.nv.tkinfo,"",@"SHT_NOTE"
	.sectionflags	@"SHF_NOTE_NV_TKINFO"
	.tkinfo
        /*0018*/ 	.word	0x00000002
        /*0030*/ 	.string	""
        /*0030*/ 	.string	"ptxas"
        /*0030*/ 	.string	"Cuda compilation tools, release 13.0, V13.0.88"
        /*0030*/ 	.string	"Build cuda_13.0.r13.0/compiler.36424714_0"
        /*0030*/ 	.string	"-arch sm_100 -m 64 "



//--------------------- .note.nv.cuinfo           --------------------------
	.section	.note.nv.cuinfo,"",@"SHT_NOTE"
	.sectionflags	@"SHF_NOTE_NV_CUINFO"
        /*0018*/ 	.short	0x0002
        /*001a*/ 	.short	0x0064
        /*001c*/ 	.short	0x0082
	.zero		2


//--------------------- .nv.info                  --------------------------
	.section	.nv.info,"",@"SHT_CUDA_INFO"
	.align	4


	//----- nvinfo : EIATTR_REGCOUNT
	.align		4
        /*0000*/ 	.byte	0x04, 0x2f
        /*0002*/ 	.short	(.L_1 - .L_0)
	.align		4
.L_0:
        /*0004*/ 	.word	index@(matmult_gpu1_kernel)
        /*0008*/ 	.word	0x00000020


	//----- nvinfo : EIATTR_FRAME_SIZE
	.align		4
.L_1:
        /*000c*/ 	.byte	0x04, 0x11
        /*000e*/ 	.short	(.L_3 - .L_2)
	.align		4
.L_2:
        /*0010*/ 	.word	index@(matmult_gpu1_kernel)
        /*0014*/ 	.word	0x00000000


	//----- nvinfo : EIATTR_REGCOUNT
	.align		4
.L_3:
        /*0018*/ 	.byte	0x04, 0x2f
        /*001a*/ 	.short	(.L_5 - .L_4)
	.align		4
.L_4:
        /*001c*/ 	.word	index@(matmult_gpu2_kernel)
        /*0020*/ 	.word	0x00000020


	//----- nvinfo : EIATTR_FRAME_SIZE
	.align		4
.L_5:
        /*0024*/ 	.byte	0x04, 0x11
        /*0026*/ 	.short	(.L_7 - .L_6)
	.align		4
.L_6:
        /*0028*/ 	.word	index@(matmult_gpu2_kernel)
        /*002c*/ 	.word	0x00000000


	//----- nvinfo : EIATTR_REGCOUNT
	.align		4
.L_7:
        /*0030*/ 	.byte	0x04, 0x2f
        /*0032*/ 	.short	(.L_9 - .L_8)
	.align		4
.L_8:
        /*0034*/ 	.word	index@(matmult_gpu3_kernel)
        /*0038*/ 	.word	0x00000020


	//----- nvinfo : EIATTR_FRAME_SIZE
	.align		4
.L_9:
        /*003c*/ 	.byte	0x04, 0x11
        /*003e*/ 	.short	(.L_11 - .L_10)
	.align		4
.L_10:
        /*0040*/ 	.word	index@(matmult_gpu3_kernel)
        /*0044*/ 	.word	0x00000000


	//----- nvinfo : EIATTR_REGCOUNT
	.align		4
.L_11:
        /*0048*/ 	.byte	0x04, 0x2f
        /*004a*/ 	.short	(.L_13 - .L_12)
	.align		4
.L_12:
        /*004c*/ 	.word	index@(matmult_gpu4_kernel)
        /*0050*/ 	.word	0x00000022


	//----- nvinfo : EIATTR_FRAME_SIZE
	.align		4
.L_13:
        /*0054*/ 	.byte	0x04, 0x11
        /*0056*/ 	.short	(.L_15 - .L_14)
	.align		4
.L_14:
        /*0058*/ 	.word	index@(matmult_gpu4_kernel)
        /*005c*/ 	.word	0x00000000


	//----- nvinfo : EIATTR_REGCOUNT
	.align		4
.L_15:
        /*0060*/ 	.byte	0x04, 0x2f
        /*0062*/ 	.short	(.L_17 - .L_16)
	.align		4
.L_16:
        /*0064*/ 	.word	index@(matmult_gpu5_kernel)
        /*0068*/ 	.word	0x00000020


	//----- nvinfo : EIATTR_FRAME_SIZE
	.align		4
.L_17:
        /*006c*/ 	.byte	0x04, 0x11
        /*006e*/ 	.short	(.L_19 - .L_18)
	.align		4
.L_18:
        /*0070*/ 	.word	index@(matmult_gpu5_kernel)
        /*0074*/ 	.word	0x00000000


	//----- nvinfo : EIATTR_MIN_STACK_SIZE
	.align		4
.L_19:
        /*0078*/ 	.byte	0x04, 0x12
        /*007a*/ 	.short	(.L_21 - .L_20)
	.align		4
.L_20:
        /*007c*/ 	.word	index@(matmult_gpu5_kernel)
        /*0080*/ 	.word	0x00000000


	//----- nvinfo : EIATTR_MIN_STACK_SIZE
	.align		4
.L_21:
        /*0084*/ 	.byte	0x04, 0x12
        /*0086*/ 	.short	(.L_23 - .L_22)
	.align		4
.L_22:
        /*0088*/ 	.word	index@(matmult_gpu4_kernel)
        /*008c*/ 	.word	0x00000000


	//----- nvinfo : EIATTR_MIN_STACK_SIZE
	.align		4
.L_23:
        /*0090*/ 	.byte	0x04, 0x12
        /*0092*/ 	.short	(.L_25 - .L_24)
	.align		4
.L_24:
        /*0094*/ 	.word	index@(matmult_gpu3_kernel)
        /*0098*/ 	.word	0x00000000


	//----- nvinfo : EIATTR_MIN_STACK_SIZE
	.align		4
.L_25:
        /*009c*/ 	.byte	0x04, 0x12
        /*009e*/ 	.short	(.L_27 - .L_26)
	.align		4
.L_26:
        /*00a0*/ 	.word	index@(matmult_gpu2_kernel)
        /*00a4*/ 	.word	0x00000000


	//----- nvinfo : EIATTR_MIN_STACK_SIZE
	.align		4
.L_27:
        /*00a8*/ 	.byte	0x04, 0x12
        /*00aa*/ 	.short	(.L_29 - .L_28)
	.align		4
.L_28:
        /*00ac*/ 	.word	index@(matmult_gpu1_kernel)
        /*00b0*/ 	.word	0x00000000
.L_29:


//--------------------- .nv.compat                --------------------------
	.section	.nv.compat,"",@"SHT_CUDA_COMPAT_INFO"
	.align	4
        /*0000*/ 	.byte	0x02, 0x09, 0x00, 0x00, 0x02, 0x02, 0x01, 0x00, 0x02, 0x05, 0x05, 0x00, 0x03, 0x07, 0x01, 0x01
        /*0010*/ 	.byte	0x02, 0x03, 0x00, 0x00, 0x02, 0x06, 0x01, 0x00, 0x04, 0x0b, 0x08, 0x00, 0x01, 0x00, 0x00, 0x00
        /*0020*/ 	.byte	0x00, 0x00, 0x00, 0x00


//--------------------- .nv.info.matmult_gpu5_kernel --------------------------
	.section	.nv.info.matmult_gpu5_kernel,"",@"SHT_CUDA_INFO"
	.sectionflags	@""
	.align	4


	//----- nvinfo : EIATTR_CUDA_API_VERSION
	.align		4
        /*0000*/ 	.byte	0x04, 0x37
        /*0002*/ 	.short	(.L_31 - .L_30)
.L_30:
        /*0004*/ 	.word	0x00000082


	//----- nvinfo : EIATTR_KPARAM_INFO
	.align		4
.L_31:
        /*0008*/ 	.byte	0x04, 0x17
        /*000a*/ 	.short	(.L_33 - .L_32)
.L_32:
        /*000c*/ 	.word	0x00000000
        /*0010*/ 	.short	0x0005
        /*0012*/ 	.short	0x0020
        /*0014*/ 	.byte	0x00, 0xf5, 0x21, 0x00


	//----- nvinfo : EIATTR_KPARAM_INFO
	.align		4
.L_33:
        /*0018*/ 	.byte	0x04, 0x17
        /*001a*/ 	.short	(.L_35 - .L_34)
.L_34:
        /*001c*/ 	.word	0x00000000
        /*0020*/ 	.short	0x0004
        /*0022*/ 	.short	0x0018
        /*0024*/ 	.byte	0x00, 0xf5, 0x21, 0x00


	//----- nvinfo : EIATTR_KPARAM_INFO
	.align		4
.L_35:
        /*0028*/ 	.byte	0x04, 0x17
        /*002a*/ 	.short	(.L_37 - .L_36)
.L_36:
        /*002c*/ 	.word	0x00000000
        /*0030*/ 	.short	0x0003
        /*0032*/ 	.short	0x0010
        /*0034*/ 	.byte	0x00, 0xf5, 0x21, 0x00


	//----- nvinfo : EIATTR_KPARAM_INFO
	.align		4
.L_37:
        /*0038*/ 	.byte	0x04, 0x17
        /*003a*/ 	.short	(.L_39 - .L_38)
.L_38:
        /*003c*/ 	.word	0x00000000
        /*0040*/ 	.short	0x0002
        /*0042*/ 	.short	0x0008
        /*0044*/ 	.byte	0x00, 0xf0, 0x11, 0x00


	//----- nvinfo : EIATTR_KPARAM_INFO
	.align		4
.L_39:
        /*0048*/ 	.byte	0x04, 0x17
        /*004a*/ 	.short	(.L_41 - .L_40)
.L_40:
        /*004c*/ 	.word	0x00000000
        /*0050*/ 	.short	0x0001
        /*0052*/ 	.short	0x0004
        /*0054*/ 	.byte	0x00, 0xf0, 0x11, 0x00


	//----- nvinfo : EIATTR_KPARAM_INFO
	.align		4
.L_41:
        /*0058*/ 	.byte	0x04, 0x17
        /*005a*/ 	.short	(.L_43 - .L_42)
.L_42:
        /*005c*/ 	.word	0x00000000
        /*0060*/ 	.short	0x0000
        /*0062*/ 	.short	0x0000
        /*0064*/ 	.byte	0x00, 0xf0, 0x11, 0x00


	//----- nvinfo : EIATTR_SPARSE_MMA_MASK
	.align		4
.L_43:
        /*0068*/ 	.byte	0x03, 0x50
        /*006a*/ 	.short	0x0000


	//----- nvinfo : EIATTR_MAXREG_COUNT
	.align		4
        /*006c*/ 	.byte	0x03, 0x1b
        /*006e*/ 	.short	0x00ff


	//----- nvinfo : EIATTR_MERCURY_ISA_VERSION
	.align		4
        /*0070*/ 	.byte	0x03, 0x5f
        /*0072*/ 	.short	0x0101


	//----- nvinfo : EIATTR_VRC_CTA_INIT_COUNT
	.align		4
        /*0074*/ 	.byte	0x02, 0x4a
	.zero		1
	.zero		1


	//----- nvinfo : EIATTR_EXIT_INSTR_OFFSETS
	.align		4
        /*0078*/ 	.byte	0x04, 0x1c
        /*007a*/ 	.short	(.L_45 - .L_44)


	//   ....[0]....
.L_44:
        /*007c*/ 	.word	0x000000c0


	//   ....[1]....
        /*0080*/ 	.word	0x00000800


	//----- nvinfo : EIATTR_CBANK_PARAM_SIZE
	.align		4
.L_45:
        /*0084*/ 	.byte	0x03, 0x19
        /*0086*/ 	.short	0x0028


	//----- nvinfo : EIATTR_PARAM_CBANK
	.align		4
        /*0088*/ 	.byte	0x04, 0x0a
        /*008a*/ 	.short	(.L_47 - .L_46)
	.align		4
.L_46:
        /*008c*/ 	.word	index@(.nv.constant0.matmult_gpu5_kernel)
        /*0090*/ 	.short	0x0380
        /*0092*/ 	.short	0x0028


	//----- nvinfo : EIATTR_SW_WAR
	.align		4
.L_47:
        /*0094*/ 	.byte	0x04, 0x36
        /*0096*/ 	.short	(.L_49 - .L_48)
.L_48:
        /*0098*/ 	.word	0x00000008
.L_49:


//--------------------- .nv.info.matmult_gpu4_kernel --------------------------
	.section	.nv.info.matmult_gpu4_kernel,"",@"SHT_CUDA_INFO"
	.sectionflags	@""
	.align	4


	//----- nvinfo : EIATTR_CUDA_API_VERSION
	.align		4
        /*0000*/ 	.byte	0x04, 0x37
        /*0002*/ 	.short	(.L_51 - .L_50)
.L_50:
        /*0004*/ 	.word	0x00000082


	//----- nvinfo : EIATTR_KPARAM_INFO
	.align		4
.L_51:
        /*0008*/ 	.byte	0x04, 0x17
        /*000a*/ 	.short	(.L_53 - .L_52)
.L_52:
        /*000c*/ 	.word	0x00000000
        /*0010*/ 	.short	0x0005
        /*0012*/ 	.short	0x0020
        /*0014*/ 	.byte	0x00, 0xf5, 0x21, 0x00


	//----- nvinfo : EIATTR_KPARAM_INFO
	.align		4
.L_53:
        /*0018*/ 	.byte	0x04, 0x17
        /*001a*/ 	.short	(.L_55 - .L_54)
.L_54:
        /*001c*/ 	.word	0x00000000
        /*0020*/ 	.short	0x0004
        /*0022*/ 	.short	0x0018
        /*0024*/ 	.byte	0x00, 0xf5, 0x21, 0x00


	//----- nvinfo : EIATTR_KPARAM_INFO
	.align		4
.L_55:
        /*0028*/ 	.byte	0x04, 0x17
        /*002a*/ 	.short	(.L_57 - .L_56)
.L_56:
        /*002c*/ 	.word	0x00000000
        /*0030*/ 	.short	0x0003
        /*0032*/ 	.short	0x0010
        /*0034*/ 	.byte	0x00, 0xf5, 0x21, 0x00


	//----- nvinfo : EIATTR_KPARAM_INFO
	.align		4
.L_57:
        /*0038*/ 	.byte	0x04, 0x17
        /*003a*/ 	.short	(.L_59 - .L_58)
.L_58:
        /*003c*/ 	.word	0x00000000
        /*0040*/ 	.short	0x0002
        /*0042*/ 	.short	0x0008
        /*0044*/ 	.byte	0x00, 0xf0, 0x11, 0x00


	//----- nvinfo : EIATTR_KPARAM_INFO
	.align		4
.L_59:
        /*0048*/ 	.byte	0x04, 0x17
        /*004a*/ 	.short	(.L_61 - .L_60)
.L_60:
        /*004c*/ 	.word	0x00000000
        /*0050*/ 	.short	0x0001
        /*0052*/ 	.short	0x0004
        /*0054*/ 	.byte	0x00, 0xf0, 0x11, 0x00


	//----- nvinfo : EIATTR_KPARAM_INFO
	.align		4
.L_61:
        /*0058*/ 	.byte	0x04, 0x17
        /*005a*/ 	.short	(.L_63 - .L_62)
.L_62:
        /*005c*/ 	.word	0x00000000
        /*0060*/ 	.short	0x0000
        /*0062*/ 	.short	0x0000
        /*0064*/ 	.byte	0x00, 0xf0, 0x11, 0x00


	//----- nvinfo : EIATTR_SPARSE_MMA_MASK
	.align		4
.L_63:
        /*0068*/ 	.byte	0x03, 0x50
        /*006a*/ 	.short	0x0000


	//----- nvinfo : EIATTR_MAXREG_COUNT
	.align		4
        /*006c*/ 	.byte	0x03, 0x1b
        /*006e*/ 	.short	0x00ff


	//----- nvinfo : EIATTR_MERCURY_ISA_VERSION
	.align		4
        /*0070*/ 	.byte	0x03, 0x5f
        /*0072*/ 	.short	0x0101


	//----- nvinfo : EIATTR_VRC_CTA_INIT_COUNT
	.align		4
        /*0074*/ 	.byte	0x02, 0x4a
	.zero		1
	.zero		1


	//----- nvinfo : EIATTR_EXIT_INSTR_OFFSETS
	.align		4
        /*0078*/ 	.byte	0x04, 0x1c
        /*007a*/ 	.short	(.L_65 - .L_64)


	//   ....[0]....
.L_64:
        /*007c*/ 	.word	0x000000f0


	//   ....[1]....
        /*0080*/ 	.word	0x00000a70


	//   ....[2]....
        /*0084*/ 	.word	0x00000af0


	//   ....[3]....
        /*0088*/ 	.word	0x00000b60


	//----- nvinfo : EIATTR_CRS_STACK_SIZE
	.align		4
.L_65:
        /*008c*/ 	.byte	0x04, 0x1e
        /*008e*/ 	.short	(.L_67 - .L_66)
.L_66:
        /*0090*/ 	.word	0x00000000


	//----- nvinfo : EIATTR_CBANK_PARAM_SIZE
	.align		4
.L_67:
        /*0094*/ 	.byte	0x03, 0x19
        /*0096*/ 	.short	0x0028


	//----- nvinfo : EIATTR_PARAM_CBANK
	.align		4
        /*0098*/ 	.byte	0x04, 0x0a
        /*009a*/ 	.short	(.L_69 - .L_68)
	.align		4
.L_68:
        /*009c*/ 	.word	index@(.nv.constant0.matmult_gpu4_kernel)
        /*00a0*/ 	.short	0x0380
        /*00a2*/ 	.short	0x0028


	//----- nvinfo : EIATTR_SW_WAR
	.align		4
.L_69:
        /*00a4*/ 	.byte	0x04, 0x36
        /*00a6*/ 	.short	(.L_71 - .L_70)
.L_70:
        /*00a8*/ 	.word	0x00000008
.L_71:


//--------------------- .nv.info.matmult_gpu3_kernel --------------------------
	.section	.nv.info.matmult_gpu3_kernel,"",@"SHT_CUDA_INFO"
	.sectionflags	@""
	.align	4


	//----- nvinfo : EIATTR_CUDA_API_VERSION
	.align		4
        /*0000*/ 	.byte	0x04, 0x37
        /*0002*/ 	.short	(.L_73 - .L_72)
.L_72:
        /*0004*/ 	.word	0x00000082


	//----- nvinfo : EIATTR_KPARAM_INFO
	.align		4
.L_73:
        /*0008*/ 	.byte	0x04, 0x17
        /*000a*/ 	.short	(.L_75 - .L_74)
.L_74:
        /*000c*/ 	.word	0x00000000
        /*0010*/ 	.short	0x0005
        /*0012*/ 	.short	0x0020
        /*0014*/ 	.byte	0x00, 0xf5, 0x21, 0x00


	//----- nvinfo : EIATTR_KPARAM_INFO
	.align		4
.L_75:
        /*0018*/ 	.byte	0x04, 0x17
        /*001a*/ 	.short	(.L_77 - .L_76)
.L_76:
        /*001c*/ 	.word	0x00000000
        /*0020*/ 	.short	0x0004
        /*0022*/ 	.short	0x0018
        /*0024*/ 	.byte	0x00, 0xf5, 0x21, 0x00


	//----- nvinfo : EIATTR_KPARAM_INFO
	.align		4
.L_77:
        /*0028*/ 	.byte	0x04, 0x17
        /*002a*/ 	.short	(.L_79 - .L_78)
.L_78:
        /*002c*/ 	.word	0x00000000
        /*0030*/ 	.short	0x0003
        /*0032*/ 	.short	0x0010
        /*0034*/ 	.byte	0x00, 0xf5, 0x21, 0x00


	//----- nvinfo : EIATTR_KPARAM_INFO
	.align		4
.L_79:
        /*0038*/ 	.byte	0x04, 0x17
        /*003a*/ 	.short	(.L_81 - .L_80)
.L_80:
        /*003c*/ 	.word	0x00000000
        /*0040*/ 	.short	0x0002
        /*0042*/ 	.short	0x0008
        /*0044*/ 	.byte	0x00, 0xf0, 0x11, 0x00


	//----- nvinfo : EIATTR_KPARAM_INFO
	.align		4
.L_81:
        /*0048*/ 	.byte	0x04, 0x17
        /*004a*/ 	.short	(.L_83 - .L_82)
.L_82:
        /*004c*/ 	.word	0x00000000
        /*0050*/ 	.short	0x0001
        /*0052*/ 	.short	0x0004
        /*0054*/ 	.byte	0x00, 0xf0, 0x11, 0x00


	//----- nvinfo : EIATTR_KPARAM_INFO
	.align		4
.L_83:
        /*0058*/ 	.byte	0x04, 0x17
        /*005a*/ 	.short	(.L_85 - .L_84)
.L_84:
        /*005c*/ 	.word	0x00000000
        /*0060*/ 	.short	0x0000
        /*0062*/ 	.short	0x0000
        /*0064*/ 	.byte	0x00, 0xf0, 0x11, 0x00


	//----- nvinfo : EIATTR_SPARSE_MMA_MASK
	.align		4
.L_85:
        /*0068*/ 	.byte	0x03, 0x50
        /*006a*/ 	.short	0x0000


	//----- nvinfo : EIATTR_MAXREG_COUNT
	.align		4
        /*006c*/ 	.byte	0x03, 0x1b
        /*006e*/ 	.short	0x00ff


	//----- nvinfo : EIATTR_MERCURY_ISA_VERSION
	.align		4
        /*0070*/ 	.byte	0x03, 0x5f
        /*0072*/ 	.short	0x0101


	//----- nvinfo : EIATTR_VRC_CTA_INIT_COUNT
	.align		4
        /*0074*/ 	.byte	0x02, 0x4a
	.zero		1
	.zero		1


	//----- nvinfo : EIATTR_EXIT_INSTR_OFFSETS
	.align		4
        /*0078*/ 	.byte	0x04, 0x1c
        /*007a*/ 	.short	(.L_87 - .L_86)


	//   ....[0]....
.L_86:
        /*007c*/ 	.word	0x000000e0


	//   ....[1]....
        /*0080*/ 	.word	0x00000ad0


	//   ....[2]....
        /*0084*/ 	.word	0x00000af0


	//----- nvinfo : EIATTR_CBANK_PARAM_SIZE
	.align		4
.L_87:
        /*0088*/ 	.byte	0x03, 0x19
        /*008a*/ 	.short	0x0028


	//----- nvinfo : EIATTR_PARAM_CBANK
	.align		4
        /*008c*/ 	.byte	0x04, 0x0a
        /*008e*/ 	.short	(.L_89 - .L_88)
	.align		4
.L_88:
        /*0090*/ 	.word	index@(.nv.constant0.matmult_gpu3_kernel)
        /*0094*/ 	.short	0x0380
        /*0096*/ 	.short	0x0028


	//----- nvinfo : EIATTR_SW_WAR
	.align		4
.L_89:
        /*0098*/ 	.byte	0x04, 0x36
        /*009a*/ 	.short	(.L_91 - .L_90)
.L_90:
        /*009c*/ 	.word	0x00000008
.L_91:


//--------------------- .nv.info.matmult_gpu2_kernel --------------------------
	.section	.nv.info.matmult_gpu2_kernel,"",@"SHT_CUDA_INFO"
	.sectionflags	@""
	.align	4


	//----- nvinfo : EIATTR_CUDA_API_VERSION
	.align		4
        /*0000*/ 	.byte	0x04, 0x37
        /*0002*/ 	.short	(.L_93 - .L_92)
.L_92:
        /*0004*/ 	.word	0x00000082


	//----- nvinfo : EIATTR_KPARAM_INFO
	.align		4
.L_93:
        /*0008*/ 	.byte	0x04, 0x17
        /*000a*/ 	.short	(.L_95 - .L_94)
.L_94:
        /*000c*/ 	.word	0x00000000
        /*0010*/ 	.short	0x0005
        /*0012*/ 	.short	0x0020
        /*0014*/ 	.byte	0x00, 0xf5, 0x21, 0x00


	//----- nvinfo : EIATTR_KPARAM_INFO
	.align		4
.L_95:
        /*0018*/ 	.byte	0x04, 0x17
        /*001a*/ 	.short	(.L_97 - .L_96)
.L_96:
        /*001c*/ 	.word	0x00000000
        /*0020*/ 	.short	0x0004
        /*0022*/ 	.short	0x0018
        /*0024*/ 	.byte	0x00, 0xf5, 0x21, 0x00


	//----- nvinfo : EIATTR_KPARAM_INFO
	.align		4
.L_97:
        /*0028*/ 	.byte	0x04, 0x17
        /*002a*/ 	.short	(.L_99 - .L_98)
.L_98:
        /*002c*/ 	.word	0x00000000
        /*0030*/ 	.short	0x0003
        /*0032*/ 	.short	0x0010
        /*0034*/ 	.byte	0x00, 0xf5, 0x21, 0x00


	//----- nvinfo : EIATTR_KPARAM_INFO
	.align		4
.L_99:
        /*0038*/ 	.byte	0x04, 0x17
        /*003a*/ 	.short	(.L_101 - .L_100)
.L_100:
        /*003c*/ 	.word	0x00000000
        /*0040*/ 	.short	0x0002
        /*0042*/ 	.short	0x0008
        /*0044*/ 	.byte	0x00, 0xf0, 0x11, 0x00


	//----- nvinfo : EIATTR_KPARAM_INFO
	.align		4
.L_101:
        /*0048*/ 	.byte	0x04, 0x17
        /*004a*/ 	.short	(.L_103 - .L_102)
.L_102:
        /*004c*/ 	.word	0x00000000
        /*0050*/ 	.short	0x0001
        /*0052*/ 	.short	0x0004
        /*0054*/ 	.byte	0x00, 0xf0, 0x11, 0x00


	//----- nvinfo : EIATTR_KPARAM_INFO
	.align		4
.L_103:
        /*0058*/ 	.byte	0x04, 0x17
        /*005a*/ 	.short	(.L_105 - .L_104)
.L_104:
        /*005c*/ 	.word	0x00000000
        /*0060*/ 	.short	0x0000
        /*0062*/ 	.short	0x0000
        /*0064*/ 	.byte	0x00, 0xf0, 0x11, 0x00


	//----- nvinfo : EIATTR_SPARSE_MMA_MASK
	.align		4
.L_105:
        /*0068*/ 	.byte	0x03, 0x50
        /*006a*/ 	.short	0x0000


	//----- nvinfo : EIATTR_MAXREG_COUNT
	.align		4
        /*006c*/ 	.byte	0x03, 0x1b
        /*006e*/ 	.short	0x00ff


	//----- nvinfo : EIATTR_MERCURY_ISA_VERSION
	.align		4
        /*0070*/ 	.byte	0x03, 0x5f
        /*0072*/ 	.short	0x0101


	//----- nvinfo : EIATTR_VRC_CTA_INIT_COUNT
	.align		4
        /*0074*/ 	.byte	0x02, 0x4a
	.zero		1
	.zero		1


	//----- nvinfo : EIATTR_EXIT_INSTR_OFFSETS
	.align		4
        /*0078*/ 	.byte	0x04, 0x1c
        /*007a*/ 	.short	(.L_107 - .L_106)


	//   ....[0]....
.L_106:
        /*007c*/ 	.word	0x000000c0


	//   ....[1]....
        /*0080*/ 	.word	0x000008e0


	//----- nvinfo : EIATTR_CBANK_PARAM_SIZE
	.align		4
.L_107:
        /*0084*/ 	.byte	0x03, 0x19
        /*0086*/ 	.short	0x0028


	//----- nvinfo : EIATTR_PARAM_CBANK
	.align		4
        /*0088*/ 	.byte	0x04, 0x0a
        /*008a*/ 	.short	(.L_109 - .L_108)
	.align		4
.L_108:
        /*008c*/ 	.word	index@(.nv.constant0.matmult_gpu2_kernel)
        /*0090*/ 	.short	0x0380
        /*0092*/ 	.short	0x0028


	//----- nvinfo : EIATTR_SW_WAR
	.align		4
.L_109:
        /*0094*/ 	.byte	0x04, 0x36
        /*0096*/ 	.short	(.L_111 - .L_110)
.L_110:
        /*0098*/ 	.word	0x00000008
.L_111:


//--------------------- .nv.info.matmult_gpu1_kernel --------------------------
	.section	.nv.info.matmult_gpu1_kernel,"",@"SHT_CUDA_INFO"
	.sectionflags	@""
	.align	4


	//----- nvinfo : EIATTR_CUDA_API_VERSION
	.align		4
        /*0000*/ 	.byte	0x04, 0x37
        /*0002*/ 	.short	(.L_113 - .L_112)
.L_112:
        /*0004*/ 	.word	0x00000082


	//----- nvinfo : EIATTR_KPARAM_INFO
	.align		4
.L_113:
        /*0008*/ 	.byte	0x04, 0x17
        /*000a*/ 	.short	(.L_115 - .L_114)
.L_114:
        /*000c*/ 	.word	0x00000000
        /*0010*/ 	.short	0x0005
        /*0012*/ 	.short	0x0020
        /*0014*/ 	.byte	0x00, 0xf5, 0x21, 0x00


	//----- nvinfo : EIATTR_KPARAM_INFO
	.align		4
.L_115:
        /*0018*/ 	.byte	0x04, 0x17
        /*001a*/ 	.short	(.L_117 - .L_116)
.L_116:
        /*001c*/ 	.word	0x00000000
        /*0020*/ 	.short	0x0004
        /*0022*/ 	.short	0x0018
        /*0024*/ 	.byte	0x00, 0xf5, 0x21, 0x00


	//----- nvinfo : EIATTR_KPARAM_INFO
	.align		4
.L_117:
        /*0028*/ 	.byte	0x04, 0x17
        /*002a*/ 	.short	(.L_119 - .L_118)
.L_118:
        /*002c*/ 	.word	0x00000000
        /*0030*/ 	.short	0x0003
        /*0032*/ 	.short	0x0010
        /*0034*/ 	.byte	0x00, 0xf5, 0x21, 0x00


	//----- nvinfo : EIATTR_KPARAM_INFO
	.align		4
.L_119:
        /*0038*/ 	.byte	0x04, 0x17
        /*003a*/ 	.short	(.L_121 - .L_120)
.L_120:
        /*003c*/ 	.word	0x00000000
        /*0040*/ 	.short	0x0002
        /*0042*/ 	.short	0x0008
        /*0044*/ 	.byte	0x00, 0xf0, 0x11, 0x00


	//----- nvinfo : EIATTR_KPARAM_INFO
	.align		4
.L_121:
        /*0048*/ 	.byte	0x04, 0x17
        /*004a*/ 	.short	(.L_123 - .L_122)
.L_122:
        /*004c*/ 	.word	0x00000000
        /*0050*/ 	.short	0x0001
        /*0052*/ 	.short	0x0004
        /*0054*/ 	.byte	0x00, 0xf0, 0x11, 0x00


	//----- nvinfo : EIATTR_KPARAM_INFO
	.align		4
.L_123:
        /*0058*/ 	.byte	0x04, 0x17
        /*005a*/ 	.short	(.L_125 - .L_124)
.L_124:
        /*005c*/ 	.word	0x00000000
        /*0060*/ 	.short	0x0000
        /*0062*/ 	.short	0x0000
        /*0064*/ 	.byte	0x00, 0xf0, 0x11, 0x00


	//----- nvinfo : EIATTR_SPARSE_MMA_MASK
	.align		4
.L_125:
        /*0068*/ 	.byte	0x03, 0x50
        /*006a*/ 	.short	0x0000


	//----- nvinfo : EIATTR_MAXREG_COUNT
	.align		4
        /*006c*/ 	.byte	0x03, 0x1b
        /*006e*/ 	.short	0x00ff


	//----- nvinfo : EIATTR_MERCURY_ISA_VERSION
	.align		4
        /*0070*/ 	.byte	0x03, 0x5f
        /*0072*/ 	.short	0x0101


	//----- nvinfo : EIATTR_VRC_CTA_INIT_COUNT
	.align		4
        /*0074*/ 	.byte	0x02, 0x4a
	.zero		1
	.zero		1


	//----- nvinfo : EIATTR_EXIT_INSTR_OFFSETS
	.align		4
        /*0078*/ 	.byte	0x04, 0x1c
        /*007a*/ 	.short	(.L_127 - .L_126)


	//   ....[0]....
.L_126:
        /*007c*/ 	.word	0x00000040


	//   ....[1]....
        /*0080*/ 	.word	0x00000ad0


	//   ....[2]....
        /*0084*/ 	.word	0x00000f10


	//----- nvinfo : EIATTR_CBANK_PARAM_SIZE
	.align		4
.L_127:
        /*0088*/ 	.byte	0x03, 0x19
        /*008a*/ 	.short	0x0028


	//----- nvinfo : EIATTR_PARAM_CBANK
	.align		4
        /*008c*/ 	.byte	0x04, 0x0a
        /*008e*/ 	.short	(.L_129 - .L_128)
	.align		4
.L_128:
        /*0090*/ 	.word	index@(.nv.constant0.matmult_gpu1_kernel)
        /*0094*/ 	.short	0x0380
        /*0096*/ 	.short	0x0028


	//----- nvinfo : EIATTR_SW_WAR
	.align		4
.L_129:
        /*0098*/ 	.byte	0x04, 0x36
        /*009a*/ 	.short	(.L_131 - .L_130)
.L_130:
        /*009c*/ 	.word	0x00000008
.L_131:


//--------------------- .nv.callgraph             --------------------------
	.section	.nv.callgraph,"",@"SHT_CUDA_CALLGRAPH"
	.align	4
	.sectionentsize	8
	.align		4
        /*0000*/ 	.word	0x00000000
	.align		4
        /*0004*/ 	.word	0xffffffff
	.align		4
        /*0008*/ 	.word	0x00000000
	.align		4
        /*000c*/ 	.word	0xfffffffe
	.align		4
        /*0010*/ 	.word	0x00000000
	.align		4
        /*0014*/ 	.word	0xfffffffd
	.align		4
        /*0018*/ 	.word	0x00000000
	.align		4
        /*001c*/ 	.word	0xfffffffc


//--------------------- .text.matmult_gpu5_kernel --------------------------
	.section	.text.matmult_gpu5_kernel,"ax",@progbits
	.align	128
        .global         matmult_gpu5_kernel
        .type           matmult_gpu5_kernel,@function
        .size           matmult_gpu5_kernel,(.L_x_44 - matmult_gpu5_kernel)
        .other          matmult_gpu5_kernel,@"STO_CUDA_ENTRY STV_DEFAULT"
matmult_gpu5_kernel:
.text.matmult_gpu5_kernel:
[----:B------:R-:W-:Y:S01]  /*0000*/  LDC R1, c[0x0][0x37c] ;  /* 0x0000df00ff017b82 */ /* 0x000fe20000000800 */
[----:B------:R-:W0:Y:S07]  /*0010*/  S2R R7, SR_TID.Y ;  /* 0x0000000000077919 */ /* 0x000e2e0000002200 */
[----:B------:R-:W1:Y:S01]  /*0020*/  LDC R3, c[0x0][0x360] ;  /* 0x0000d800ff037b82 */ /* 0x000e620000000800 */
[----:B------:R-:W1:Y:S07]  /*0030*/  S2R R2, SR_TID.X ;  /* 0x0000000000027919 */ /* 0x000e6e0000002100 */
[----:B------:R-:W0:Y:S08]  /*0040*/  S2UR UR5, SR_CTAID.Y ;  /* 0x00000000000579c3 */ /* 0x000e300000002600 */
[----:B------:R-:W0:Y:S08]  /*0050*/  LDC R0, c[0x0][0x364] ;  /* 0x0000d900ff007b82 */ /* 0x000e300000000800 */
[----:B------:R-:W1:Y:S08]  /*0060*/  S2UR UR4, SR_CTAID.X ;  /* 0x00000000000479c3 */ /* 0x000e700000002500 */
[----:B------:R-:W2:Y:S01]  /*0070*/  LDC.64 R4, c[0x0][0x380] ;  /* 0x0000e000ff047b82 */ /* 0x000ea20000000a00 */
[----:B0-----:R-:W-:-:S02]  /*0080*/  IMAD R0, R0, UR5, R7 ;  /* 0x0000000500007c24 */ /* 0x001fc4000f8e0207 */
[----:B-1----:R-:W-:-:S03]  /*0090*/  IMAD R3, R3, UR4, R2 ;  /* 0x0000000403037c24 */ /* 0x002fc6000f8e0202 */
[----:B--2---:R-:W-:-:S04]  /*00a0*/  ISETP.GE.AND P0, PT, R0, R5, PT ;  /* 0x000000050000720c */ /* 0x004fc80003f06270 */
[----:B------:R-:W-:-:S13]  /*00b0*/  ISETP.GE.OR P0, PT, R3, R4, P0 ;  /* 0x000000040300720c */ /* 0x000fda0000706670 */
[----:B------:R-:W-:Y:S05]  /*00c0*/  @P0 EXIT ;  /* 0x000000000000094d */ /* 0x000fea0003800000 */
[----:B------:R-:W0:Y:S01]  /*00d0*/  LDC R2, c[0x0][0x388] ;  /* 0x0000e200ff027b82 */ /* 0x000e220000000800 */
[----:B------:R-:W1:Y:S01]  /*00e0*/  LDCU.64 UR4, c[0x0][0x358] ;  /* 0x00006b00ff0477ac */ /* 0x000e620008000a00 */
[----:B------:R-:W-:Y:S02]  /*00f0*/  CS2R R12, SRZ ;  /* 0x00000000000c7805 */ /* 0x000fe4000001ff00 */
[----:B0-----:R-:W-:-:S13]  /*0100*/  ISETP.GE.AND P0, PT, R2, 0x1, PT ;  /* 0x000000010200780c */ /* 0x001fda0003f06270 */
[----:B-1----:R-:W-:Y:S05]  /*0110*/  @!P0 BRA `(.L_x_0) ;  /* 0x0000000400a88947 */ /* 0x002fea0003800000 */
[C---:B------:R-:W-:Y:S01]  /*0120*/  ISETP.GE.U32.AND P1, PT, R2.reuse, 0x8, PT ;  /* 0x000000080200780c */ /* 0x040fe20003f26070 */
[----:B------:R-:W-:Y:S01]  /*0130*/  HFMA2 R24, -RZ, RZ, 0, 0 ;  /* 0x00000000ff187431 */ /* 0x000fe200000001ff */
[----:B------:R-:W-:Y:S01]  /*0140*/  LOP3.LUT R6, R2, 0x7, RZ, 0xc0, !PT ;  /* 0x0000000702067812 */ /* 0x000fe200078ec0ff */
[----:B------:R-:W-:Y:S01]  /*0150*/  IMAD R7, R3, R2, RZ ;  /* 0x0000000203077224 */ /* 0x000fe200078e02ff */
[----:B------:R-:W-:Y:S02]  /*0160*/  CS2R R12, SRZ ;  /* 0x00000000000c7805 */ /* 0x000fe4000001ff00 */
[----:B------:R-:W-:-:S07]  /*0170*/  ISETP.NE.AND P0, PT, R6, RZ, PT ;  /* 0x000000ff0600720c */ /* 0x000fce0003f05270 */
[----:B------:R-:W-:Y:S06]  /*0180*/  @!P1 BRA `(.L_x_1) ;  /* 0x0000000000b49947 */ /* 0x000fec0003800000 */
[----:B------:R-:W-:Y:S02]  /*0190*/  LOP3.LUT R24, R2, 0x7ffffff8, RZ, 0xc0, !PT ;  /* 0x7ffffff802187812 */ /* 0x000fe400078ec0ff */
[----:B------:R-:W-:Y:S02]  /*01a0*/  CS2R R12, SRZ ;  /* 0x00000000000c7805 */ /* 0x000fe4000001ff00 */
[----:B------:R-:W-:Y:S02]  /*01b0*/  MOV R4, R7 ;  /* 0x0000000700047202 */ /* 0x000fe40000000f00 */
[----:B------:R-:W-:Y:S02]  /*01c0*/  MOV R26, R0 ;  /* 0x00000000001a7202 */ /* 0x000fe40000000f00 */
[----:B------:R-:W-:-:S07]  /*01d0*/  IADD3 R25, PT, PT, -R24, RZ, RZ ;  /* 0x000000ff18197210 */ /* 0x000fce0007ffe1ff */
.L_x_2:
[----:B------:R-:W0:Y:S08]  /*01e0*/  LDC.64 R22, c[0x0][0x390] ;  /* 0x0000e400ff167b82 */ /* 0x000e300000000a00 */
[----:B------:R-:W1:Y:S01]  /*01f0*/  LDC.64 R18, c[0x0][0x398] ;  /* 0x0000e600ff127b82 */ /* 0x000e620000000a00 */
[----:B0-----:R-:W-:-:S05]  /*0200*/  IMAD.WIDE R22, R4, 0x8, R22 ;  /* 0x0000000804167825 */ /* 0x001fca00078e0216 */
[----:B------:R-:W2:Y:S01]  /*0210*/  LDG.E.64 R10, desc[UR4][R22.64] ;  /* 0x00000004160a7981 */ /* 0x000ea2000c1e1b00 */
[----:B-1----:R-:W-:-:S03]  /*0220*/  IMAD.WIDE R18, R26, 0x8, R18 ;  /* 0x000000081a127825 */ /* 0x002fc600078e0212 */
[----:B------:R-:W3:Y:S04]  /*0230*/  LDG.E.64 R8, desc[UR4][R22.64+0x8] ;  /* 0x0000080416087981 */ /* 0x000ee8000c1e1b00 */
[----:B------:R-:W2:Y:S01]  /*0240*/  LDG.E.64 R16, desc[UR4][R18.64] ;  /* 0x0000000412107981 */ /* 0x000ea2000c1e1b00 */
[----:B------:R-:W-:-:S05]  /*0250*/  IMAD.WIDE R28, R5, 0x8, R18 ;  /* 0x00000008051c7825 */ /* 0x000fca00078e0212 */
[----:B------:R-:W3:Y:S01]  /*0260*/  LDG.E.64 R14, desc[UR4][R28.64] ;  /* 0x000000041c0e7981 */ /* 0x000ee2000c1e1b00 */
[----:B------:R-:W-:Y:S01]  /*0270*/  IMAD.WIDE R20, R5, 0x8, R28 ;  /* 0x0000000805147825 */ /* 0x000fe200078e021c */
[----:B--2---:R-:W-:Y:S02]  /*0280*/  DFMA R16, R10, R16, R12 ;  /* 0x000000100a10722b */ /* 0x004fe4000000000c */
[----:B------:R-:W2:Y:S04]  /*0290*/  LDG.E.64 R12, desc[UR4][R22.64+0x10] ;  /* 0x00001004160c7981 */ /* 0x000ea8000c1e1b00 */
[----:B------:R0:W2:Y:S02]  /*02a0*/  LDG.E.64 R10, desc[UR4][R20.64] ;  /* 0x00000004140a7981 */ /* 0x0000a4000c1e1b00 */
[----:B---3--:R-:W-:-:S02]  /*02b0*/  DFMA R14, R8, R14, R16 ;  /* 0x0000000e080e722b */ /* 0x008fc40000000010 */
[----:B------:R-:W3:Y:S01]  /*02c0*/  LDG.E.64 R8, desc[UR4][R22.64+0x18] ;  /* 0x0000180416087981 */ /* 0x000ee2000c1e1b00 */
[----:B0-----:R-:W-:-:S05]  /*02d0*/  IMAD.WIDE R20, R5, 0x8, R20 ;  /* 0x0000000805147825 */ /* 0x001fca00078e0214 */
[----:B------:R-:W3:Y:S01]  /*02e0*/  LDG.E.64 R16, desc[UR4][R20.64] ;  /* 0x0000000414107981 */ /* 0x000ee2000c1e1b00 */
[C---:B------:R-:W-:Y:S01]  /*02f0*/  IMAD.WIDE R18, R5.reuse, 0x8, R20 ;  /* 0x0000000805127825 */ /* 0x040fe200078e0214 */
[----:B--2---:R-:W-:Y:S02]  /*0300*/  DFMA R10, R12, R10, R14 ;  /* 0x0000000a0c0a722b */ /* 0x004fe4000000000e */
[----:B------:R-:W2:Y:S04]  /*0310*/  LDG.E.64 R20, desc[UR4][R22.64+0x38] ;  /* 0x0000380416147981 */ /* 0x000ea8000c1e1b00 */
[----:B------:R-:W4:Y:S04]  /*0320*/  LDG.E.64 R14, desc[UR4][R22.64+0x20] ;  /* 0x00002004160e7981 */ /* 0x000f28000c1e1b00 */
[----:B------:R-:W4:Y:S01]  /*0330*/  LDG.E.64 R12, desc[UR4][R18.64] ;  /* 0x00000004120c7981 */ /* 0x000f22000c1e1b00 */
[----:B------:R-:W-:Y:S01]  /*0340*/  IMAD.WIDE R28, R5, 0x8, R18 ;  /* 0x00000008051c7825 */ /* 0x000fe200078e0212 */
[----:B---3--:R-:W-:-:S02]  /*0350*/  DFMA R16, R8, R16, R10 ;  /* 0x000000100810722b */ /* 0x008fc4000000000a */
[----:B------:R-:W3:Y:S04]  /*0360*/  LDG.E.64 R8, desc[UR4][R22.64+0x28] ;  /* 0x0000280416087981 */ /* 0x000ee8000c1e1b00 */
[----:B------:R0:W3:Y:S02]  /*0370*/  LDG.E.64 R10, desc[UR4][R28.64] ;  /* 0x000000041c0a7981 */ /* 0x0000e4000c1e1b00 */
[----:B0-----:R-:W-:-:S04]  /*0380*/  IMAD.WIDE R28, R5, 0x8, R28 ;  /* 0x00000008051c7825 */ /* 0x001fc800078e021c */
[----:B------:R-:W-:-:S06]  /*0390*/  IMAD.WIDE R18, R5, 0x8, R28 ;  /* 0x0000000805127825 */ /* 0x000fcc00078e021c */
[----:B------:R-:W2:Y:S01]  /*03a0*/  LDG.E.64 R18, desc[UR4][R18.64] ;  /* 0x0000000412127981 */ /* 0x000ea2000c1e1b00 */
[----:B----4-:R-:W-:-:S03]  /*03b0*/  DFMA R12, R14, R12, R16 ;  /* 0x0000000c0e0c722b */ /* 0x010fc60000000010 */
[----:B------:R-:W4:Y:S04]  /*03c0*/  LDG.E.64 R14, desc[UR4][R22.64+0x30] ;  /* 0x00003004160e7981 */ /* 0x000f28000c1e1b00 */
[----:B------:R-:W4:Y:S01]  /*03d0*/  LDG.E.64 R16, desc[UR4][R28.64] ;  /* 0x000000041c107981 */ /* 0x000f22000c1e1b00 */
[----:B------:R-:W-:Y:S01]  /*03e0*/  IADD3 R25, PT, PT, R25, 0x8, RZ ;  /* 0x0000000819197810 */ /* 0x000fe20007ffe0ff */
[----:B---3--:R-:W-:-:S03]  /*03f0*/  DFMA R8, R8, R10, R12 ;  /* 0x0000000a0808722b */ /* 0x008fc6000000000c */
[----:B------:R-:W-:Y:S02]  /*0400*/  ISETP.NE.AND P1, PT, R25, RZ, PT ;  /* 0x000000ff1900720c */ /* 0x000fe40003f25270 */
[----:B------:R-:W-:Y:S02]  /*0410*/  IADD3 R4, PT, PT, R4, 0x8, RZ ;  /* 0x0000000804047810 */ /* 0x000fe40007ffe0ff */
[----:B------:R-:W-:Y:S01]  /*0420*/  LEA R26, R5, R26, 0x3 ;  /* 0x0000001a051a7211 */ /* 0x000fe200078e18ff */
[----:B----4-:R-:W-:-:S08]  /*0430*/  DFMA R8, R14, R16, R8 ;  /* 0x000000100e08722b */ /* 0x010fd00000000008 */
[----:B--2---:R-:W-:Y:S01]  /*0440*/  DFMA R12, R20, R18, R8 ;  /* 0x00000012140c722b */ /* 0x004fe20000000008 */
[----:B------:R-:W-:Y:S10]  /*0450*/  @P1 BRA `(.L_x_2) ;  /* 0xfffffffc00601947 */ /* 0x000ff4000383ffff */
.L_x_1:
[----:B------:R-:W-:Y:S05]  /*0460*/  @!P0 BRA `(.L_x_0) ;  /* 0x0000000000d48947 */ /* 0x000fea0003800000 */
[----:B------:R-:W-:Y:S02]  /*0470*/  ISETP.GE.U32.AND P0, PT, R6, 0x4, PT ;  /* 0x000000040600780c */ /* 0x000fe40003f06070 */
[----:B------:R-:W-:-:S04]  /*0480*/  LOP3.LUT R4, R2, 0x3, RZ, 0xc0, !PT ;  /* 0x0000000302047812 */ /* 0x000fc800078ec0ff */
[----:B------:R-:W-:-:S07]  /*0490*/  ISETP.NE.AND P1, PT, R4, RZ, PT ;  /* 0x000000ff0400720c */ /* 0x000fce0003f25270 */
[----:B------:R-:W-:Y:S06]  /*04a0*/  @!P0 BRA `(.L_x_3) ;  /* 0x0000000000588947 */ /* 0x000fec0003800000 */
[----:B------:R-:W0:Y:S01]  /*04b0*/  LDC.64 R28, c[0x0][0x390] ;  /* 0x0000e400ff1c7b82 */ /* 0x000e220000000a00 */
[----:B------:R-:W-:Y:S01]  /*04c0*/  IADD3 R9, PT, PT, R7, R24, RZ ;  /* 0x0000001807097210 */ /* 0x000fe20007ffe0ff */
[----:B------:R-:W-:-:S06]  /*04d0*/  IMAD R15, R24, R5, R0 ;  /* 0x00000005180f7224 */ /* 0x000fcc00078e0200 */
[----:B------:R-:W1:Y:S01]  /*04e0*/  LDC.64 R10, c[0x0][0x398] ;  /* 0x0000e600ff0a7b82 */ /* 0x000e620000000a00 */
[----:B0-----:R-:W-:-:S05]  /*04f0*/  IMAD.WIDE R28, R9, 0x8, R28 ;  /* 0x00000008091c7825 */ /* 0x001fca00078e021c */
[----:B------:R-:W2:Y:S01]  /*0500*/  LDG.E.64 R26, desc[UR4][R28.64] ;  /* 0x000000041c1a7981 */ /* 0x000ea2000c1e1b00 */
[----:B-1----:R-:W-:-:S05]  /*0510*/  IMAD.WIDE R10, R15, 0x8, R10 ;  /* 0x000000080f0a7825 */ /* 0x002fca00078e020a */
[----:B------:R-:W2:Y:S01]  /*0520*/  LDG.E.64 R8, desc[UR4][R10.64] ;  /* 0x000000040a087981 */ /* 0x000ea2000c1e1b00 */
[----:B------:R-:W-:-:S05]  /*0530*/  IMAD.WIDE R16, R5, 0x8, R10 ;  /* 0x0000000805107825 */ /* 0x000fca00078e020a */
[----:B------:R-:W3:Y:S01]  /*0540*/  LDG.E.64 R14, desc[UR4][R16.64] ;  /* 0x00000004100e7981 */ /* 0x000ee2000c1e1b00 */
[----:B------:R-:W-:-:S03]  /*0550*/  IMAD.WIDE R20, R5, 0x8, R16 ;  /* 0x0000000805147825 */ /* 0x000fc600078e0210 */
[----:B------:R-:W3:Y:S04]  /*0560*/  LDG.E.64 R10, desc[UR4][R28.64+0x8] ;  /* 0x000008041c0a7981 */ /* 0x000ee8000c1e1b00 */
[----:B------:R-:W4:Y:S01]  /*0570*/  LDG.E.64 R18, desc[UR4][R20.64] ;  /* 0x0000000414127981 */ /* 0x000f22000c1e1b00 */
[----:B------:R-:W-:-:S03]  /*0580*/  IMAD.WIDE R22, R5, 0x8, R20 ;  /* 0x0000000805167825 */ /* 0x000fc600078e0214 */
[----:B------:R-:W4:Y:S04]  /*0590*/  LDG.E.64 R16, desc[UR4][R28.64+0x10] ;  /* 0x000010041c107981 */ /* 0x000f28000c1e1b00 */
[----:B------:R-:W5:Y:S04]  /*05a0*/  LDG.E.64 R22, desc[UR4][R22.64] ;  /* 0x0000000416167981 */ /* 0x000f68000c1e1b00 */
[----:B------:R-:W5:Y:S01]  /*05b0*/  LDG.E.64 R20, desc[UR4][R28.64+0x18] ;  /* 0x000018041c147981 */ /* 0x000f62000c1e1b00 */
[----:B------:R-:W-:Y:S01]  /*05c0*/  IADD3 R24, PT, PT, R24, 0x4, RZ ;  /* 0x0000000418187810 */ /* 0x000fe20007ffe0ff */
[----:B--2---:R-:W-:-:S08]  /*05d0*/  DFMA R8, R26, R8, R12 ;  /* 0x000000081a08722b */ /* 0x004fd0000000000c */
[----:B---3--:R-:W-:-:S08]  /*05e0*/  DFMA R8, R10, R14, R8 ;  /* 0x0000000e0a08722b */ /* 0x008fd00000000008 */
[----:B----4-:R-:W-:-:S08]  /*05f0*/  DFMA R8, R16, R18, R8 ;  /* 0x000000121008722b */ /* 0x010fd00000000008 */
[----:B-----5:R-:W-:-:S11]  /*0600*/  DFMA R12, R20, R22, R8 ;  /* 0x00000016140c722b */ /* 0x020fd60000000008 */
.L_x_3:
[----:B------:R-:W-:Y:S05]  /*0610*/  @!P1 BRA `(.L_x_0) ;  /* 0x0000000000689947 */ /* 0x000fea0003800000 */
[----:B------:R-:W0:Y:S01]  /*0620*/  LDC.64 R20, c[0x0][0x390] ;  /* 0x0000e400ff147b82 */ /* 0x000e220000000a00 */
[----:B------:R-:W-:Y:S02]  /*0630*/  ISETP.NE.AND P0, PT, R4, 0x1, PT ;  /* 0x000000010400780c */ /* 0x000fe40003f05270 */
[----:B------:R-:W-:-:S04]  /*0640*/  LOP3.LUT R2, R2, 0x1, RZ, 0xc0, !PT ;  /* 0x0000000102027812 */ /* 0x000fc800078ec0ff */
[----:B------:R-:W-:Y:S01]  /*0650*/  ISETP.NE.U32.AND P1, PT, R2, 0x1, PT ;  /* 0x000000010200780c */ /* 0x000fe20003f25070 */
[----:B------:R-:W1:Y:S06]  /*0660*/  LDC.64 R14, c[0x0][0x398] ;  /* 0x0000e600ff0e7b82 */ /* 0x000e6c0000000a00 */
[----:B------:R-:W-:Y:S01]  /*0670*/  @P0 IADD3 R17, PT, PT, R7, R24, RZ ;  /* 0x0000001807110210 */ /* 0x000fe20007ffe0ff */
[C---:B------:R-:W-:Y:S01]  /*0680*/  @P0 IMAD R23, R24.reuse, R5, R0 ;  /* 0x0000000518170224 */ /* 0x040fe200078e0200 */
[----:B------:R-:W2:Y:S08]  /*0690*/  LDC.64 R10, c[0x0][0x390] ;  /* 0x0000e400ff0a7b82 */ /* 0x000eb00000000a00 */
[----:B------:R-:W3:Y:S01]  /*06a0*/  LDC.64 R8, c[0x0][0x398] ;  /* 0x0000e600ff087b82 */ /* 0x000ee20000000a00 */
[----:B0-----:R-:W-:Y:S01]  /*06b0*/  @P0 IMAD.WIDE R20, R17, 0x8, R20 ;  /* 0x0000000811140825 */ /* 0x001fe200078e0214 */
[----:B------:R-:W-:-:S04]  /*06c0*/  @P0 IADD3 R24, PT, PT, R24, 0x2, RZ ;  /* 0x0000000218180810 */ /* 0x000fc80007ffe0ff */
[----:B------:R-:W4:Y:S01]  /*06d0*/  @P0 LDG.E.64 R16, desc[UR4][R20.64] ;  /* 0x0000000414100981 */ /* 0x000f22000c1e1b00 */
[----:B-1----:R-:W-:-:S05]  /*06e0*/  @P0 IMAD.WIDE R22, R23, 0x8, R14 ;  /* 0x0000000817160825 */ /* 0x002fca00078e020e */
[----:B------:R-:W4:Y:S01]  /*06f0*/  @P0 LDG.E.64 R14, desc[UR4][R22.64] ;  /* 0x00000004160e0981 */ /* 0x000f22000c1e1b00 */
[----:B------:R-:W-:Y:S01]  /*0700*/  @P0 IMAD.WIDE R18, R5, 0x8, R22 ;  /* 0x0000000805120825 */ /* 0x000fe200078e0216 */
[----:B------:R-:W-:Y:S02]  /*0710*/  @!P1 IADD3 R25, PT, PT, R7, R24, RZ ;  /* 0x0000001807199210 */ /* 0x000fe40007ffe0ff */
[----:B------:R-:W5:Y:S01]  /*0720*/  @P0 LDG.E.64 R6, desc[UR4][R20.64+0x8] ;  /* 0x0000080414060981 */ /* 0x000f62000c1e1b00 */
[----:B------:R-:W-:-:S03]  /*0730*/  @!P1 IMAD R27, R24, R5, R0 ;  /* 0x00000005181b9224 */ /* 0x000fc600078e0200 */
[----:B------:R-:W5:Y:S01]  /*0740*/  @P0 LDG.E.64 R18, desc[UR4][R18.64] ;  /* 0x0000000412120981 */ /* 0x000f62000c1e1b00 */
[----:B--2---:R-:W-:-:S04]  /*0750*/  @!P1 IMAD.WIDE R10, R25, 0x8, R10 ;  /* 0x00000008190a9825 */ /* 0x004fc800078e020a */
[----:B---3--:R-:W-:Y:S02]  /*0760*/  @!P1 IMAD.WIDE R8, R27, 0x8, R8 ;  /* 0x000000081b089825 */ /* 0x008fe400078e0208 */
[----:B------:R-:W2:Y:S04]  /*0770*/  @!P1 LDG.E.64 R10, desc[UR4][R10.64] ;  /* 0x000000040a0a9981 */ /* 0x000ea8000c1e1b00 */
[----:B------:R-:W2:Y:S01]  /*0780*/  @!P1 LDG.E.64 R8, desc[UR4][R8.64] ;  /* 0x0000000408089981 */ /* 0x000ea2000c1e1b00 */
[----:B----4-:R-:W-:-:S08]  /*0790*/  @P0 DFMA R14, R16, R14, R12 ;  /* 0x0000000e100e022b */ /* 0x010fd0000000000c */
[----:B-----5:R-:W-:-:S08]  /*07a0*/  @P0 DFMA R12, R6, R18, R14 ;  /* 0x00000012060c022b */ /* 0x020fd0000000000e */
[----:B--2---:R-:W-:-:S11]  /*07b0*/  @!P1 DFMA R12, R10, R8, R12 ;  /* 0x000000080a0c922b */ /* 0x004fd6000000000c */
.L_x_0:
[----:B------:R-:W0:Y:S01]  /*07c0*/  LDC.64 R6, c[0x0][0x3a0] ;  /* 0x0000e800ff067b82 */ /* 0x000e220000000a00 */
[----:B------:R-:W-:-:S04]  /*07d0*/  IMAD R3, R3, R5, R0 ;  /* 0x0000000503037224 */ /* 0x000fc800078e0200 */
[----:B0-----:R-:W-:-:S05]  /*07e0*/  IMAD.WIDE R2, R3, 0x8, R6 ;  /* 0x0000000803027825 */ /* 0x001fca00078e0206 */
[----:B------:R-:W-:Y:S01]  /*07f0*/  STG.E.64 desc[UR4][R2.64], R12 ;  /* 0x0000000c02007986 */ /* 0x000fe2000c101b04 */
[----:B------:R-:W-:Y:S05]  /*0800*/  EXIT ;  /* 0x000000000000794d */ /* 0x000fea0003800000 */
.L_x_4:
[----:B------:R-:W-:-:S00]  /*0810*/  BRA `(.L_x_4) ;  /* 0xfffffffc00fc7947 */ /* 0x000fc0000383ffff */
[----:B------:R-:W-:-:S00]  /*0820*/  NOP ;  /* 0x0000000000007918 */ /* 0x000fc00000000000 */
        /* <DEDUP_REMOVED lines=13> */
.L_x_44:


//--------------------- .text.matmult_gpu4_kernel --------------------------
	.section	.text.matmult_gpu4_kernel,"ax",@progbits
	.align	128
        .global         matmult_gpu4_kernel
        .type           matmult_gpu4_kernel,@function
        .size           matmult_gpu4_kernel,(.L_x_45 - matmult_gpu4_kernel)
        .other          matmult_gpu4_kernel,@"STO_CUDA_ENTRY STV_DEFAULT"
matmult_gpu4_kernel:
.text.matmult_gpu4_kernel:
[----:B------:R-:W-:Y:S01]  /*0000*/  LDC R1, c[0x0][0x37c] ;  /* 0x0000df00ff017b82 */ /* 0x000fe20000000800 */
[----:B------:R-:W0:Y:S07]  /*0010*/  S2R R3, SR_TID.X ;  /* 0x0000000000037919 */ /* 0x000e2e0000002100 */
[----:B------:R-:W0:Y:S01]  /*0020*/  S2UR UR4, SR_CTAID.X ;  /* 0x00000000000479c3 */ /* 0x000e220000002500 */
[----:B------:R-:W1:Y:S01]  /*0030*/  LDCU.64 UR6, c[0x0][0x380] ;  /* 0x00007000ff0677ac */ /* 0x000e620008000a00 */
[----:B------:R-:W2:Y:S06]  /*0040*/  S2R R5, SR_TID.Y ;  /* 0x0000000000057919 */ /* 0x000eac0000002200 */
[----:B------:R-:W0:Y:S08]  /*0050*/  LDC R22, c[0x0][0x360] ;  /* 0x0000d800ff167b82 */ /* 0x000e300000000800 */
[----:B------:R-:W2:Y:S01]  /*0060*/  S2UR UR5, SR_CTAID.Y ;  /* 0x00000000000579c3 */ /* 0x000ea20000002600 */
[----:B-1----:R-:W-:-:S07]  /*0070*/  IMAD.U32 R23, RZ, RZ, UR7 ;  /* 0x00000007ff177e24 */ /* 0x002fce000f8e00ff */
[----:B------:R-:W2:Y:S01]  /*0080*/  LDC R0, c[0x0][0x364] ;  /* 0x0000d900ff007b82 */ /* 0x000ea20000000800 */
[----:B0-----:R-:W-:-:S04]  /*0090*/  IMAD R22, R22, UR4, R3 ;  /* 0x0000000416167c24 */ /* 0x001fc8000f8e0203 */
[----:B------:R-:W-:-:S05]  /*00a0*/  IMAD.SHL.U32 R22, R22, 0x2, RZ ;  /* 0x0000000216167824 */ /* 0x000fca00078e00ff */
[----:B------:R-:W-:Y:S01]  /*00b0*/  ISETP.GE.AND P0, PT, R22, R23, PT ;  /* 0x000000171600720c */ /* 0x000fe20003f06270 */
[----:B--2---:R-:W-:-:S04]  /*00c0*/  IMAD R0, R0, UR5, R5 ;  /* 0x0000000500007c24 */ /* 0x004fc8000f8e0205 */
[----:B------:R-:W-:-:S05]  /*00d0*/  IMAD.SHL.U32 R0, R0, 0x2, RZ ;  /* 0x0000000200007824 */ /* 0x000fca00078e00ff */
[----:B------:R-:W-:-:S13]  /*00e0*/  ISETP.GE.OR P0, PT, R0, UR6, P0 ;  /* 0x0000000600007c0c */ /* 0x000fda0008706670 */
[----:B------:R-:W-:Y:S05]  /*00f0*/  @P0 EXIT ;  /* 0x000000000000094d */ /* 0x000fea0003800000 */
[----:B------:R-:W0:Y:S01]  /*0100*/  LDCU UR5, c[0x0][0x388] ;  /* 0x00007100ff0577ac */ /* 0x000e220008000800 */
[----:B------:R-:W-:Y:S02]  /*0110*/  CS2R R6, SRZ ;  /* 0x0000000000067805 */ /* 0x000fe4000001ff00 */
[----:B------:R-:W-:Y:S02]  /*0120*/  CS2R R8, SRZ ;  /* 0x0000000000087805 */ /* 0x000fe4000001ff00 */
[----:B------:R-:W-:Y:S02]  /*0130*/  CS2R R10, SRZ ;  /* 0x00000000000a7805 */ /* 0x000fe4000001ff00 */
[----:B------:R-:W-:Y:S01]  /*0140*/  CS2R R20, SRZ ;  /* 0x0000000000147805 */ /* 0x000fe2000001ff00 */
[----:B------:R-:W1:Y:S01]  /*0150*/  LDCU.64 UR8, c[0x0][0x358] ;  /* 0x00006b00ff0877ac */ /* 0x000e620008000a00 */
[----:B0-----:R-:W-:-:S09]  /*0160*/  UISETP.GE.AND UP0, UPT, UR5, 0x1, UPT ;  /* 0x000000010500788c */ /* 0x001fd2000bf06270 */
[----:B-1----:R-:W-:Y:S05]  /*0170*/  BRA.U !UP0, `(.L_x_5) ;  /* 0x0000000908107547 */ /* 0x002fea000b800000 */
[----:B------:R-:W-:Y:S01]  /*0180*/  UISETP.NE.AND UP0, UPT, UR5, 0x1, UPT ;  /* 0x000000010500788c */ /* 0x000fe2000bf05270 */
[----:B------:R-:W-:Y:S01]  /*0190*/  CS2R R6, SRZ ;  /* 0x0000000000067805 */ /* 0x000fe2000001ff00 */
[----:B------:R-:W-:-:S07]  /*01a0*/  UMOV UR4, URZ ;  /* 0x000000ff00047c82 */ /* 0x000fce0008000000 */
[----:B------:R-:W-:Y:S05]  /*01b0*/  BRA.U !UP0, `(.L_x_6) ;  /* 0x0000000508907547 */ /* 0x000fea000b800000 */
[----:B------:R-:W0:Y:S01]  /*01c0*/  LDC.64 R10, c[0x0][0x398] ;  /* 0x0000e600ff0a7b82 */ /* 0x000e220000000a00 */
[C---:B------:R-:W-:Y:S02]  /*01d0*/  VIADD R26, R0.reuse, 0x1 ;  /* 0x00000001001a7836 */ /* 0x040fe40000000000 */
[----:B------:R-:W-:-:S03]  /*01e0*/  IMAD R3, R0, UR5, RZ ;  /* 0x0000000500037c24 */ /* 0x000fc6000f8e02ff */
[C---:B------:R-:W-:Y:S01]  /*01f0*/  ISETP.GE.U32.AND P0, PT, R26.reuse, UR6, PT ;  /* 0x000000061a007c0c */ /* 0x040fe2000bf06070 */
[----:B------:R-:W-:Y:S01]  /*0200*/  VIADD R27, R3, UR5 ;  /* 0x00000005031b7c36 */ /* 0x000fe20008000000 */
[----:B------:R-:W1:Y:S01]  /*0210*/  LDC.64 R4, c[0x0][0x390] ;  /* 0x0000e400ff047b82 */ /* 0x000e620000000a00 */
[----:B------:R-:W-:Y:S01]  /*0220*/  ISETP.GE.U32.AND P1, PT, R26, UR6, PT ;  /* 0x000000061a007c0c */ /* 0x000fe2000bf26070 */
[----:B0-----:R-:W-:-:S05]  /*0230*/  IMAD.WIDE R10, R22, 0x8, R10 ;  /* 0x00000008160a7825 */ /* 0x001fca00078e020a */
[----:B------:R0:W5:Y:S01]  /*0240*/  LDG.E.64 R16, desc[UR8][R10.64] ;  /* 0x000000080a107981 */ /* 0x000162000c1e1b00 */
[----:B------:R-:W-:-:S04]  /*0250*/  IMAD.WIDE R28, R23, 0x8, R10 ;  /* 0x00000008171c7825 */ /* 0x000fc800078e020a */
[--C-:B-1----:R-:W-:Y:S01]  /*0260*/  IMAD.WIDE.U32 R2, R3, 0x8, R4.reuse ;  /* 0x0000000803027825 */ /* 0x102fe200078e0004 */
[----:B------:R0:W5:Y:S03]  /*0270*/  LDG.E.64 R14, desc[UR8][R28.64] ;  /* 0x000000081c0e7981 */ /* 0x000166000c1e1b00 */
[----:B------:R-:W-:Y:S01]  /*0280*/  IMAD.WIDE.U32 R4, R27, 0x8, R4 ;  /* 0x000000081b047825 */ /* 0x000fe200078e0004 */
[----:B------:R0:W5:Y:S04]  /*0290*/  LDG.E.64 R20, desc[UR8][R2.64+0x8] ;  /* 0x0000080802147981 */ /* 0x000168000c1e1b00 */
[----:B------:R0:W5:Y:S04]  /*02a0*/  @!P0 LDG.E.64 R18, desc[UR8][R4.64] ;  /* 0x0000000804128981 */ /* 0x000168000c1e1b00 */
[----:B------:R0:W5:Y:S04]  /*02b0*/  @!P1 LDG.E.64 R12, desc[UR8][R4.64+0x8] ;  /* 0x00000808040c9981 */ /* 0x000168000c1e1b00 */
[----:B------:R0:W5:Y:S01]  /*02c0*/  LDG.E.64 R24, desc[UR8][R2.64] ;  /* 0x0000000802187981 */ /* 0x000162000c1e1b00 */
[----:B------:R-:W-:-:S04]  /*02d0*/  IADD3 R6, PT, PT, R22, 0x1, RZ ;  /* 0x0000000116067810 */ /* 0x000fc80007ffe0ff */
[----:B------:R-:W-:Y:S01]  /*02e0*/  ISETP.GE.AND P2, PT, R6, R23, PT ;  /* 0x000000170600720c */ /* 0x000fe20003f46270 */
[----:B------:R-:W-:Y:S01]  /*02f0*/  ULOP3.LUT UR4, UR5, 0x7ffffffe, URZ, 0xc0, !UPT ;  /* 0x7ffffffe05047892 */ /* 0x000fe2000f8ec0ff */
[----:B------:R-:W-:Y:S01]  /*0300*/  BSSY.RECONVERGENT B0, `(.L_x_7) ;  /* 0x0000009000007945 */ /* 0x000fe20003800200 */
[----:B------:R-:W-:Y:S02]  /*0310*/  CS2R R6, SRZ ;  /* 0x0000000000067805 */ /* 0x000fe4000001ff00 */
[----:B------:R-:W-:-:S08]  /*0320*/  CS2R R8, SRZ ;  /* 0x0000000000087805 */ /* 0x000fd0000001ff00 */
[----:B0-----:R-:W-:Y:S05]  /*0330*/  @P2 BRA `(.L_x_8) ;  /* 0x0000000000142947 */ /* 0x001fea0003800000 */
[----:B------:R-:W-:Y:S01]  /*0340*/  ISETP.GE.U32.AND P3, PT, R26, UR6, PT ;  /* 0x000000061a007c0c */ /* 0x000fe2000bf66070 */
[----:B------:R-:W2:-:S12]  /*0350*/  LDG.E.64 R10, desc[UR8][R10.64+0x8] ;  /* 0x000008080a0a7981 */ /* 0x000e98000c1e1b00 */
[----:B------:R-:W3:Y:S01]  /*0360*/  @!P3 LDG.E.64 R30, desc[UR8][R4.64] ;  /* 0x00000008041eb981 */ /* 0x000ee2000c1e1b00 */
[-C--:B--2--5:R-:W-:Y:S02]  /*0370*/  DFMA R8, R24, R10.reuse, RZ ;  /* 0x0000000a1808722b */ /* 0x0a4fe400000000ff */
[----:B---3--:R-:W-:-:S11]  /*0380*/  @!P3 DFMA R6, R30, R10, RZ ;  /* 0x0000000a1e06b22b */ /* 0x008fd600000000ff */
.L_x_8:
[----:B------:R-:W-:Y:S05]  /*0390*/  BSYNC.RECONVERGENT B0 ;  /* 0x0000000000007941 */ /* 0x000fea0003800200 */
.L_x_7:
[----:B------:R-:W-:Y:S04]  /*03a0*/  BSSY.RECONVERGENT B0, `(.L_x_9) ;  /* 0x0000006000007945 */ /* 0x000fe80003800200 */
[----:B------:R-:W-:Y:S05]  /*03b0*/  @P2 BRA `(.L_x_10) ;  /* 0x0000000000102947 */ /* 0x000fea0003800000 */
[----:B------:R-:W2:Y:S04]  /*03c0*/  LDG.E.64 R28, desc[UR8][R28.64+0x8] ;  /* 0x000008081c1c7981 */ /* 0x000ea8000c1e1b00 */
[----:B------:R-:W3:Y:S01]  /*03d0*/  @!P1 LDG.E.64 R10, desc[UR8][R4.64+0x8] ;  /* 0x00000808040a9981 */ /* 0x000ee2000c1e1b00 */
[-C--:B--2--5:R-:W-:Y:S02]  /*03e0*/  DFMA R8, R20, R28.reuse, R8 ;  /* 0x0000001c1408722b */ /* 0x0a4fe40000000008 */
[----:B---3--:R-:W-:-:S11]  /*03f0*/  @!P1 DFMA R6, R10, R28, R6 ;  /* 0x0000001c0a06922b */ /* 0x008fd60000000006 */
.L_x_10:
[----:B------:R-:W-:Y:S05]  /*0400*/  BSYNC.RECONVERGENT B0 ;  /* 0x0000000000007941 */ /* 0x000fea0003800200 */
.L_x_9:
[----:B------:R-:W0:Y:S01]  /*0410*/  LDCU UR5, c[0x0][0x388] ;  /* 0x00007100ff0577ac */ /* 0x000e220008000800 */
[----:B------:R-:W-:Y:S01]  /*0420*/  CS2R R10, SRZ ;  /* 0x00000000000a7805 */ /* 0x000fe2000001ff00 */
[----:B-----5:R-:W-:Y:S01]  /*0430*/  DFMA R24, R24, R16, RZ ;  /* 0x000000101818722b */ /* 0x020fe200000000ff */
[----:B------:R-:W-:Y:S01]  /*0440*/  IADD3 R2, P3, PT, R2, 0x18, RZ ;  /* 0x0000001802027810 */ /* 0x000fe20007f7e0ff */
[----:B------:R-:W-:Y:S01]  /*0450*/  @!P0 DFMA R10, R16, R18, RZ ;  /* 0x00000012100a822b */ /* 0x000fe200000000ff */
[----:B------:R-:W-:Y:S01]  /*0460*/  IADD3 R30, P2, PT, R4, 0x18, RZ ;  /* 0x00000018041e7810 */ /* 0x000fe20007f5e0ff */
[----:B------:R-:W-:Y:S02]  /*0470*/  IMAD R26, R23, 0x2, R22 ;  /* 0x00000002171a7824 */ /* 0x000fe400078e0216 */
[----:B------:R-:W-:Y:S02]  /*0480*/  IMAD.X R3, RZ, RZ, R3, P3 ;  /* 0x000000ffff037224 */ /* 0x000fe400018e0603 */
[----:B------:R-:W-:Y:S01]  /*0490*/  DFMA R20, R20, R14, R24 ;  /* 0x0000000e1414722b */ /* 0x000fe20000000018 */
[----:B------:R-:W-:Y:S01]  /*04a0*/  IMAD.X R31, RZ, RZ, R5, P2 ;  /* 0x000000ffff1f7224 */ /* 0x000fe200010e0605 */
[----:B------:R-:W-:Y:S01]  /*04b0*/  @!P1 DFMA R10, R14, R12, R10 ;  /* 0x0000000c0e0a922b */ /* 0x000fe2000000000a */
[----:B0-----:R-:W-:-:S04]  /*04c0*/  ULOP3.LUT UR5, UR5, 0x7ffffffe, URZ, 0xc0, !UPT ;  /* 0x7ffffffe05057892 */ /* 0x001fc8000f8ec0ff */
[----:B------:R-:W-:-:S04]  /*04d0*/  UIADD3 UR5, UPT, UPT, -UR5, 0x2, URZ ;  /* 0x0000000205057890 */ /* 0x000fc8000fffe1ff */
[----:B------:R-:W-:-:S09]  /*04e0*/  UISETP.NE.AND UP0, UPT, UR5, URZ, UPT ;  /* 0x000000ff0500728c */ /* 0x000fd2000bf05270 */
[----:B------:R-:W-:Y:S05]  /*04f0*/  BRA.U !UP0, `(.L_x_6) ;  /* 0x0000000108c07547 */ /* 0x000fea000b800000 */
[----:B------:R-:W0:Y:S01]  /*0500*/  LDC.64 R12, c[0x0][0x390] ;  /* 0x0000e400ff0c7b82 */ /* 0x000e220000000a00 */
[----:B------:R-:W-:Y:S01]  /*0510*/  VIADD R27, R27, 0x2 ;  /* 0x000000021b1b7836 */ /* 0x000fe20000000000 */
[----:B------:R-:W-:Y:S01]  /*0520*/  MOV R4, R2 ;  /* 0x0000000200047202 */ /* 0x000fe20000000f00 */
[----:B------:R-:W-:Y:S01]  /*0530*/  IMAD.MOV.U32 R5, RZ, RZ, R3 ;  /* 0x000000ffff057224 */ /* 0x000fe200078e0003 */
[----:B------:R-:W1:Y:S04]  /*0540*/  LDCU UR6, c[0x0][0x380] ;  /* 0x00007000ff0677ac */ /* 0x000e680008000800 */
[----:B------:R-:W2:Y:S02]  /*0550*/  LDC.64 R14, c[0x0][0x398] ;  /* 0x0000e600ff0e7b82 */ /* 0x000ea40000000a00 */
.L_x_15:
[----:B--2---:R-:W-:Y:S01]  /*0560*/  IMAD.WIDE R16, R26, 0x8, R14 ;  /* 0x000000081a107825 */ /* 0x004fe200078e020e */
[----:B------:R-:W2:Y:S01]  /*0570*/  LDG.E.64 R2, desc[UR8][R4.64+-0x8] ;  /* 0xfffff80804027981 */ /* 0x000ea2000c1e1b00 */
[----:B------:R-:W3:Y:S02]  /*0580*/  LDC R23, c[0x0][0x384] ;  /* 0x0000e100ff177b82 */ /* 0x000ee40000000800 */
[----:B0-----:R-:W-:Y:S01]  /*0590*/  IMAD.WIDE.U32 R18, R27, 0x8, R12 ;  /* 0x000000081b127825 */ /* 0x001fe200078e000c */
[----:B------:R-:W4:Y:S04]  /*05a0*/  LDG.E.64 R24, desc[UR8][R16.64] ;  /* 0x0000000810187981 */ /* 0x000f28000c1e1b00 */
[----:B------:R-:W4:Y:S01]  /*05b0*/  @!P0 LDG.E.64 R28, desc[UR8][R18.64] ;  /* 0x00000008121c8981 */ /* 0x000f22000c1e1b00 */
[----:B------:R-:W-:Y:S01]  /*05c0*/  BSSY.RECONVERGENT B0, `(.L_x_11) ;  /* 0x000000e000007945 */ /* 0x000fe20003800200 */
[----:B----4-:R-:W-:Y:S01]  /*05d0*/  @!P0 DFMA R10, R28, R24, R10 ;  /* 0x000000181c0a822b */ /* 0x010fe2000000000a */
[----:B------:R-:W-:-:S05]  /*05e0*/  VIADD R28, R22, 0x1 ;  /* 0x00000001161c7836 */ /* 0x000fca0000000000 */
[----:B---3--:R-:W-:Y:S01]  /*05f0*/  ISETP.GE.AND P1, PT, R28, R23, PT ;  /* 0x000000171c00720c */ /* 0x008fe20003f26270 */
[----:B------:R-:W-:Y:S01]  /*0600*/  VIADD R29, R0, 0x1 ;  /* 0x00000001001d7836 */ /* 0x000fe20000000000 */
[----:B--2---:R-:W-:Y:S01]  /*0610*/  DFMA R20, R2, R24, R20 ;  /* 0x000000180214722b */ /* 0x004fe20000000014 */
[----:B------:R-:W-:-:S03]  /*0620*/  IMAD.WIDE R24, R23, 0x8, R16 ;  /* 0x0000000817187825 */ /* 0x000fc600078e0210 */
[----:B-1----:R-:W-:-:S07]  /*0630*/  ISETP.GE.U32.AND P3, PT, R29, UR6, PT ;  /* 0x000000061d007c0c */ /* 0x002fce000bf66070 */
[----:B------:R-:W-:Y:S06]  /*0640*/  @P1 BRA `(.L_x_12) ;  /* 0x0000000000141947 */ /* 0x000fec0003800000 */
[----:B------:R-:W-:Y:S01]  /*0650*/  ISETP.GE.U32.AND P2, PT, R29, UR6, PT ;  /* 0x000000061d007c0c */ /* 0x000fe2000bf46070 */
[----:B------:R-:W2:-:S12]  /*0660*/  LDG.E.64 R16, desc[UR8][R16.64+0x8] ;  /* 0x0000080810107981 */ /* 0x000e98000c1e1b00 */
[----:B------:R-:W3:Y:S01]  /*0670*/  @!P2 LDG.E.64 R18, desc[UR8][R18.64] ;  /* 0x000000081212a981 */ /* 0x000ee2000c1e1b00 */
[C---:B--2---:R-:W-:Y:S02]  /*0680*/  DFMA R8, R16.reuse, R2, R8 ;  /* 0x000000021008722b */ /* 0x044fe40000000008 */
[----:B---3--:R-:W-:-:S11]  /*0690*/  @!P2 DFMA R6, R16, R18, R6 ;  /* 0x000000121006a22b */ /* 0x008fd60000000006 */
.L_x_12:
[----:B------:R-:W-:Y:S05]  /*06a0*/  BSYNC.RECONVERGENT B0 ;  /* 0x0000000000007941 */ /* 0x000fea0003800200 */
.L_x_11:
[----:B------:R-:W2:Y:S04]  /*06b0*/  LDG.E.64 R2, desc[UR8][R4.64] ;  /* 0x0000000804027981 */ /* 0x000ea8000c1e1b00 */
[----:B------:R-:W2:Y:S04]  /*06c0*/  LDG.E.64 R18, desc[UR8][R24.64] ;  /* 0x0000000818127981 */ /* 0x000ea8000c1e1b00 */
[----:B------:R-:W3:Y:S01]  /*06d0*/  @!P3 LDG.E.64 R16, desc[UR8][R30.64] ;  /* 0x000000081e10b981 */ /* 0x000ee2000c1e1b00 */
[----:B------:R-:W-:Y:S01]  /*06e0*/  BSSY.RECONVERGENT B0, `(.L_x_13) ;  /* 0x0000008000007945 */ /* 0x000fe20003800200 */
[----:B--2---:R-:W-:-:S02]  /*06f0*/  DFMA R20, R2, R18, R20 ;  /* 0x000000120214722b */ /* 0x004fc40000000014 */
[----:B---3--:R-:W-:Y:S01]  /*0700*/  @!P3 DFMA R10, R16, R18, R10 ;  /* 0x00000012100ab22b */ /* 0x008fe2000000000a */
[----:B------:R-:W-:Y:S10]  /*0710*/  @P1 BRA `(.L_x_14) ;  /* 0x0000000000101947 */ /* 0x000ff40003800000 */
[----:B------:R-:W2:Y:S04]  /*0720*/  LDG.E.64 R24, desc[UR8][R24.64+0x8] ;  /* 0x0000080818187981 */ /* 0x000ea8000c1e1b00 */
[----:B------:R-:W3:Y:S01]  /*0730*/  @!P3 LDG.E.64 R16, desc[UR8][R30.64] ;  /* 0x000000081e10b981 */ /* 0x000ee2000c1e1b00 */
[C---:B--2---:R-:W-:Y:S02]  /*0740*/  DFMA R8, R24.reuse, R2, R8 ;  /* 0x000000021808722b */ /* 0x044fe40000000008 */
[----:B---3--:R-:W-:-:S11]  /*0750*/  @!P3 DFMA R6, R24, R16, R6 ;  /* 0x000000101806b22b */ /* 0x008fd60000000006 */
.L_x_14:
[----:B------:R-:W-:Y:S05]  /*0760*/  BSYNC.RECONVERGENT B0 ;  /* 0x0000000000007941 */ /* 0x000fea0003800200 */
.L_x_13:
[----:B------:R-:W-:Y:S01]  /*0770*/  UIADD3 UR5, UPT, UPT, UR5, 0x2, URZ ;  /* 0x0000000205057890 */ /* 0x000fe2000fffe0ff */
[----:B------:R-:W-:Y:S01]  /*0780*/  IADD3 R4, P2, PT, R4, 0x10, RZ ;  /* 0x0000001004047810 */ /* 0x000fe20007f5e0ff */
[----:B------:R-:W-:Y:S01]  /*0790*/  VIADD R27, R27, 0x2 ;  /* 0x000000021b1b7836 */ /* 0x000fe20000000000 */
[----:B------:R-:W-:Y:S01]  /*07a0*/  IADD3 R30, P1, PT, R30, 0x10, RZ ;  /* 0x000000101e1e7810 */ /* 0x000fe20007f3e0ff */
[----:B------:R-:W-:Y:S01]  /*07b0*/  UISETP.NE.AND UP0, UPT, UR5, URZ, UPT ;  /* 0x000000ff0500728c */ /* 0x000fe2000bf05270 */
[----:B------:R-:W-:Y:S02]  /*07c0*/  IMAD R26, R23, 0x2, R26 ;  /* 0x00000002171a7824 */ /* 0x000fe400078e021a */
[----:B------:R-:W-:Y:S01]  /*07d0*/  IADD3.X R31, PT, PT, RZ, R31, RZ, P1, !PT ;  /* 0x0000001fff1f7210 */ /* 0x000fe20000ffe4ff */
[----:B------:R-:W-:-:S05]  /*07e0*/  IMAD.X R5, RZ, RZ, R5, P2 ;  /* 0x000000ffff057224 */ /* 0x000fca00010e0605 */
[----:B------:R-:W-:Y:S05]  /*07f0*/  BRA.U UP0, `(.L_x_15) ;  /* 0xfffffffd00587547 */ /* 0x000fea000b83ffff */
.L_x_6:
[----:B------:R-:W0:Y:S02]  /*0800*/  LDC R15, c[0x0][0x388] ;  /* 0x0000e200ff0f7b82 */ /* 0x000e240000000800 */
[----:B0-----:R-:W-:-:S04]  /*0810*/  LOP3.LUT R2, R15, 0x1, RZ, 0xc0, !PT ;  /* 0x000000010f027812 */ /* 0x001fc800078ec0ff */
[----:B------:R-:W-:-:S13]  /*0820*/  ISETP.NE.U32.AND P0, PT, R2, 0x1, PT ;  /* 0x000000010200780c */ /* 0x000fda0003f05070 */
[----:B------:R-:W-:Y:S05]  /*0830*/  @P0 BRA `(.L_x_5) ;  /* 0x0000000000600947 */ /* 0x000fea0003800000 */
[----:B------:R-:W0:Y:S01]  /*0840*/  LDC.64 R16, c[0x0][0x390] ;  /* 0x0000e400ff107b82 */ /* 0x000e220000000a00 */
[C---:B------:R-:W-:Y:S01]  /*0850*/  IADD3 R2, PT, PT, R0.reuse, 0x1, RZ ;  /* 0x0000000100027810 */ /* 0x040fe20007ffe0ff */
[----:B------:R-:W-:Y:S02]  /*0860*/  IMAD R3, R0, R15, UR4 ;  /* 0x0000000400037e24 */ /* 0x000fe4000f8e020f */
[----:B------:R-:W-:Y:S01]  /*0870*/  IMAD R5, R23, UR4, R22 ;  /* 0x0000000417057c24 */ /* 0x000fe2000f8e0216 */
[----:B------:R-:W-:Y:S01]  /*0880*/  ISETP.GE.AND P0, PT, R2, UR6, PT ;  /* 0x0000000602007c0c */ /* 0x000fe2000bf06270 */
[C---:B------:R-:W-:Y:S02]  /*0890*/  IMAD.IADD R15, R3.reuse, 0x1, R15 ;  /* 0x00000001030f7824 */ /* 0x040fe400078e020f */
[----:B------:R-:W1:Y:S01]  /*08a0*/  LDC.64 R12, c[0x0][0x398] ;  /* 0x0000e600ff0c7b82 */ /* 0x000e620000000a00 */
[----:B0-----:R-:W-:-:S04]  /*08b0*/  IMAD.WIDE.U32 R2, R3, 0x8, R16 ;  /* 0x0000000803027825 */ /* 0x001fc800078e0010 */
[----:B------:R-:W-:Y:S02]  /*08c0*/  IMAD.WIDE.U32 R16, R15, 0x8, R16 ;  /* 0x000000080f107825 */ /* 0x000fe400078e0010 */
[----:B------:R-:W2:Y:S02]  /*08d0*/  LDG.E.64 R2, desc[UR8][R2.64] ;  /* 0x0000000802027981 */ /* 0x000ea4000c1e1b00 */
[----:B-1----:R-:W-:Y:S02]  /*08e0*/  IMAD.WIDE R12, R5, 0x8, R12 ;  /* 0x00000008050c7825 */ /* 0x002fe400078e020c */
[----:B------:R-:W3:Y:S04]  /*08f0*/  @!P0 LDG.E.64 R4, desc[UR8][R16.64] ;  /* 0x0000000810048981 */ /* 0x000ee8000c1e1b00 */
[----:B------:R-:W2:Y:S01]  /*0900*/  LDG.E.64 R14, desc[UR8][R12.64] ;  /* 0x000000080c0e7981 */ /* 0x000ea2000c1e1b00 */
[----:B------:R-:W-:-:S05]  /*0910*/  VIADD R18, R22, 0x1 ;  /* 0x0000000116127836 */ /* 0x000fca0000000000 */
[----:B------:R-:W-:Y:S01]  /*0920*/  ISETP.GE.AND P1, PT, R18, R23, PT ;  /* 0x000000171200720c */ /* 0x000fe20003f26270 */
[----:B------:R-:W-:Y:S01]  /*0930*/  BSSY.RECONVERGENT B0, `(.L_x_5) ;  /* 0x0000008000007945 */ /* 0x000fe20003800200 */
[----:B--2---:R-:W-:Y:S02]  /*0940*/  DFMA R20, R2, R14, R20 ;  /* 0x0000000e0214722b */ /* 0x004fe40000000014 */
[----:B---3--:R-:W-:-:S09]  /*0950*/  @!P0 DFMA R10, R14, R4, R10 ;  /* 0x000000040e0a822b */ /* 0x008fd2000000000a */
[----:B------:R-:W-:Y:S05]  /*0960*/  @P1 BRA `(.L_x_16) ;  /* 0x0000000000101947 */ /* 0x000fea0003800000 */
[----:B------:R-:W2:Y:S04]  /*0970*/  LDG.E.64 R12, desc[UR8][R12.64+0x8] ;  /* 0x000008080c0c7981 */ /* 0x000ea8000c1e1b00 */
[----:B------:R-:W3:Y:S01]  /*0980*/  @!P0 LDG.E.64 R16, desc[UR8][R16.64] ;  /* 0x0000000810108981 */ /* 0x000ee2000c1e1b00 */
[-C--:B--2---:R-:W-:Y:S02]  /*0990*/  DFMA R8, R2, R12.reuse, R8 ;  /* 0x0000000c0208722b */ /* 0x084fe40000000008 */
[----:B---3--:R-:W-:-:S11]  /*09a0*/  @!P0 DFMA R6, R16, R12, R6 ;  /* 0x0000000c1006822b */ /* 0x008fd60000000006 */
.L_x_16:
[----:B------:R-:W-:Y:S05]  /*09b0*/  BSYNC.RECONVERGENT B0 ;  /* 0x0000000000007941 */ /* 0x000fea0003800200 */
.L_x_5:
[----:B------:R-:W0:Y:S01]  /*09c0*/  LDC.64 R2, c[0x0][0x3a0] ;  /* 0x0000e800ff027b82 */ /* 0x000e220000000a00 */
[C---:B------:R-:W-:Y:S02]  /*09d0*/  VIADD R4, R0.reuse, 0x1 ;  /* 0x0000000100047836 */ /* 0x040fe40000000000 */
[----:B------:R-:W-:Y:S02]  /*09e0*/  IMAD R13, R0, R23, RZ ;  /* 0x00000017000d7224 */ /* 0x000fe400078e02ff */
[----:B------:R-:W-:Y:S01]  /*09f0*/  VIADD R0, R22, 0x1 ;  /* 0x0000000116007836 */ /* 0x000fe20000000000 */
[----:B------:R-:W-:Y:S02]  /*0a00*/  ISETP.GE.AND P1, PT, R4, UR6, PT ;  /* 0x0000000604007c0c */ /* 0x000fe4000bf26270 */
[----:B------:R-:W-:Y:S02]  /*0a10*/  IADD3 R5, PT, PT, R22, R13, RZ ;  /* 0x0000000d16057210 */ /* 0x000fe40007ffe0ff */
[----:B------:R-:W-:-:S03]  /*0a20*/  ISETP.GE.AND P0, PT, R0, R23, PT ;  /* 0x000000170000720c */ /* 0x000fc60003f06270 */
[----:B0-----:R-:W-:-:S05]  /*0a30*/  IMAD.WIDE R2, R5, 0x8, R2 ;  /* 0x0000000805027825 */ /* 0x001fca00078e0202 */
[----:B------:R0:W-:Y:S01]  /*0a40*/  STG.E.64 desc[UR8][R2.64], R20 ;  /* 0x0000001402007986 */ /* 0x0001e2000c101b08 */
[----:B------:R-:W-:-:S05]  /*0a50*/  @!P1 IMAD.WIDE R4, R23, 0x8, R2 ;  /* 0x0000000817049825 */ /* 0x000fca00078e0202 */
[----:B------:R0:W-:Y:S01]  /*0a60*/  @!P1 STG.E.64 desc[UR8][R4.64], R10 ;  /* 0x0000000a04009986 */ /* 0x0001e2000c101b08 */
[----:B------:R-:W-:Y:S05]  /*0a70*/  @P0 EXIT ;  /* 0x000000000000094d */ /* 0x000fea0003800000 */
[----:B------:R-:W1:Y:S01]  /*0a80*/  LDCU.64 UR4, c[0x0][0x3a0] ;  /* 0x00007400ff0477ac */ /* 0x000e620008000a00 */
[----:B------:R-:W-:Y:S02]  /*0a90*/  SHF.R.S32.HI R0, RZ, 0x1f, R22 ;  /* 0x0000001fff007819 */ /* 0x000fe40000011416 */
[----:B0-----:R-:W-:-:S04]  /*0aa0*/  IADD3 R3, P0, PT, R22, R13, RZ ;  /* 0x0000000d16037210 */ /* 0x001fc80007f1e0ff */
[----:B------:R-:W-:Y:S02]  /*0ab0*/  LEA.HI.X.SX32 R4, R13, R0, 0x1, P0 ;  /* 0x000000000d047211 */ /* 0x000fe400000f0eff */
[----:B-1----:R-:W-:-:S04]  /*0ac0*/  LEA R2, P0, R3, UR4, 0x3 ;  /* 0x0000000403027c11 */ /* 0x002fc8000f8018ff */
[----:B------:R-:W-:-:S05]  /*0ad0*/  LEA.HI.X R3, R3, UR5, R4, 0x3, P0 ;  /* 0x0000000503037c11 */ /* 0x000fca00080f1c04 */
[----:B------:R0:W-:Y:S01]  /*0ae0*/  STG.E.64 desc[UR8][R2.64+0x8], R8 ;  /* 0x0000080802007986 */ /* 0x0001e2000c101b08 */
[----:B------:R-:W-:Y:S05]  /*0af0*/  @P1 EXIT ;  /* 0x000000000000194d */ /* 0x000fea0003800000 */
[----:B------:R-:W-:-:S05]  /*0b00*/  IMAD.IADD R13, R13, 0x1, R23 ;  /* 0x000000010d0d7824 */ /* 0x000fca00078e0217 */
[----:B------:R-:W-:-:S04]  /*0b10*/  IADD3 R22, P0, PT, R22, R13, RZ ;  /* 0x0000000d16167210 */ /* 0x000fc80007f1e0ff */
[----:B------:R-:W-:Y:S02]  /*0b20*/  LEA.HI.X.SX32 R13, R13, R0, 0x1, P0 ;  /* 0x000000000d0d7211 */ /* 0x000fe400000f0eff */
[----:B0-----:R-:W-:-:S04]  /*0b30*/  LEA R2, P0, R22, UR4, 0x3 ;  /* 0x0000000416027c11 */ /* 0x001fc8000f8018ff */
[----:B------:R-:W-:-:S05]  /*0b40*/  LEA.HI.X R3, R22, UR5, R13, 0x3, P0 ;  /* 0x0000000516037c11 */ /* 0x000fca00080f1c0d */
[----:B------:R-:W-:Y:S01]  /*0b50*/  STG.E.64 desc[UR8][R2.64+0x8], R6 ;  /* 0x0000080602007986 */ /* 0x000fe2000c101b08 */
[----:B------:R-:W-:Y:S05]  /*0b60*/  EXIT ;  /* 0x000000000000794d */ /* 0x000fea0003800000 */
.L_x_17:
        /* <DEDUP_REMOVED lines=9> */
.L_x_45:


//--------------------- .text.matmult_gpu3_kernel --------------------------
	.section	.text.matmult_gpu3_kernel,"ax",@progbits
	.align	128
        .global         matmult_gpu3_kernel
        .type           matmult_gpu3_kernel,@function
        .size           matmult_gpu3_kernel,(.L_x_46 - matmult_gpu3_kernel)
        .other          matmult_gpu3_kernel,@"STO_CUDA_ENTRY STV_DEFAULT"
matmult_gpu3_kernel:
.text.matmult_gpu3_kernel:
[----:B------:R-:W-:Y:S01]  /*0000*/  LDC R1, c[0x0][0x37c] ;  /* 0x0000df00ff017b82 */ /* 0x000fe20000000800 */
[----:B------:R-:W0:Y:S07]  /*0010*/  S2R R0, SR_TID.Y ;  /* 0x0000000000007919 */ /* 0x000e2e0000002200 */
[----:B------:R-:W1:Y:S01]  /*0020*/  LDC R2, c[0x0][0x360] ;  /* 0x0000d800ff027b82 */ /* 0x000e620000000800 */
[----:B------:R-:W2:Y:S01]  /*0030*/  LDCU.64 UR6, c[0x0][0x380] ;  /* 0x00007000ff0677ac */ /* 0x000ea20008000a00 */
[----:B------:R-:W1:Y:S06]  /*0040*/  S2R R5, SR_TID.X ;  /* 0x0000000000057919 */ /* 0x000e6c0000002100 */
[----:B------:R-:W0:Y:S08]  /*0050*/  S2UR UR5, SR_CTAID.Y ;  /* 0x00000000000579c3 */ /* 0x000e300000002600 */
[----:B------:R-:W0:Y:S08]  /*0060*/  LDC R3, c[0x0][0x364] ;  /* 0x0000d900ff037b82 */ /* 0x000e300000000800 */
[----:B------:R-:W1:Y:S01]  /*0070*/  S2UR UR4, SR_CTAID.X ;  /* 0x00000000000479c3 */ /* 0x000e620000002500 */
[----:B0-----:R-:W-:Y:S01]  /*0080*/  IMAD R3, R3, UR5, R0 ;  /* 0x0000000503037c24 */ /* 0x001fe2000f8e0200 */
[----:B--2---:R-:W-:-:S04]  /*0090*/  MOV R0, UR7 ;  /* 0x0000000700007c02 */ /* 0x004fc80008000f00 */
[----:B------:R-:W-:Y:S01]  /*00a0*/  SHF.L.U32 R3, R3, 0x1, RZ ;  /* 0x0000000103037819 */ /* 0x000fe200000006ff */
[----:B-1----:R-:W-:-:S03]  /*00b0*/  IMAD R2, R2, UR4, R5 ;  /* 0x0000000402027c24 */ /* 0x002fc6000f8e0205 */
[----:B------:R-:W-:-:S04]  /*00c0*/  ISETP.GE.AND P0, PT, R3, R0, PT ;  /* 0x000000000300720c */ /* 0x000fc80003f06270 */
[----:B------:R-:W-:-:S13]  /*00d0*/  ISETP.GE.OR P0, PT, R2, UR6, P0 ;  /* 0x0000000602007c0c */ /* 0x000fda0008706670 */
[----:B------:R-:W-:Y:S05]  /*00e0*/  @P0 EXIT ;  /* 0x000000000000094d */ /* 0x000fea0003800000 */
[----:B------:R-:W0:Y:S01]  /*00f0*/  LDCU UR5, c[0x0][0x388] ;  /* 0x00007100ff0577ac */ /* 0x000e220008000800 */
[----:B------:R-:W-:Y:S02]  /*0100*/  CS2R R12, SRZ ;  /* 0x00000000000c7805 */ /* 0x000fe4000001ff00 */
[----:B------:R-:W-:Y:S01]  /*0110*/  CS2R R6, SRZ ;  /* 0x0000000000067805 */ /* 0x000fe2000001ff00 */
[----:B------:R-:W1:Y:S01]  /*0120*/  LDCU.64 UR8, c[0x0][0x358] ;  /* 0x00006b00ff0877ac */ /* 0x000e620008000a00 */
[----:B0-----:R-:W-:-:S09]  /*0130*/  UISETP.GE.AND UP0, UPT, UR5, 0x1, UPT ;  /* 0x000000010500788c */ /* 0x001fd2000bf06270 */
[----:B-1----:R-:W-:Y:S05]  /*0140*/  BRA.U !UP0, `(.L_x_18) ;  /* 0x0000000908487547 */ /* 0x002fea000b800000 */
[----:B------:R-:W-:Y:S02]  /*0150*/  UISETP.GE.U32.AND UP1, UPT, UR5, 0x8, UPT ;  /* 0x000000080500788c */ /* 0x000fe4000bf26070 */
[----:B------:R-:W-:Y:S01]  /*0160*/  IMAD R4, R2, UR5, RZ ;  /* 0x0000000502047c24 */ /* 0x000fe2000f8e02ff */
[----:B------:R-:W-:Y:S01]  /*0170*/  ULOP3.LUT UR6, UR5, 0x7, URZ, 0xc0, !UPT ;  /* 0x0000000705067892 */ /* 0x000fe2000f8ec0ff */
[----:B------:R-:W-:Y:S02]  /*0180*/  IADD3 R5, PT, PT, R3, 0x1, RZ ;  /* 0x0000000103057810 */ /* 0x000fe40007ffe0ff */
[----:B------:R-:W-:Y:S02]  /*0190*/  CS2R R6, SRZ ;  /* 0x0000000000067805 */ /* 0x000fe4000001ff00 */
[----:B------:R-:W-:Y:S01]  /*01a0*/  CS2R R12, SRZ ;  /* 0x00000000000c7805 */ /* 0x000fe2000001ff00 */
[----:B------:R-:W-:Y:S01]  /*01b0*/  UISETP.NE.AND UP0, UPT, UR6, URZ, UPT ;  /* 0x000000ff0600728c */ /* 0x000fe2000bf05270 */
[----:B------:R-:W-:Y:S01]  /*01c0*/  UMOV UR4, URZ ;  /* 0x000000ff00047c82 */ /* 0x000fe20008000000 */
[----:B------:R-:W-:Y:S09]  /*01d0*/  BRA.U !UP1, `(.L_x_19) ;  /* 0x0000000109fc7547 */ /* 0x000ff2000b800000 */
[----:B------:R-:W-:Y:S01]  /*01e0*/  ULOP3.LUT UR4, UR5, 0x7ffffff8, URZ, 0xc0, !UPT ;  /* 0x7ffffff805047892 */ /* 0x000fe2000f8ec0ff */
[----:B------:R-:W-:Y:S02]  /*01f0*/  ISETP.GE.U32.AND P0, PT, R5, R0, PT ;  /* 0x000000000500720c */ /* 0x000fe40003f06070 */
[----:B------:R-:W-:Y:S02]  /*0200*/  CS2R R6, SRZ ;  /* 0x0000000000067805 */ /* 0x000fe4000001ff00 */
[----:B------:R-:W-:Y:S01]  /*0210*/  MOV R26, R4 ;  /* 0x00000004001a7202 */ /* 0x000fe20000000f00 */
[----:B------:R-:W-:Y:S01]  /*0220*/  UIADD3 UR5, UPT, UPT, -UR4, URZ, URZ ;  /* 0x000000ff04057290 */ /* 0x000fe2000fffe1ff */
[----:B------:R-:W-:-:S11]  /*0230*/  MOV R27, R3 ;  /* 0x00000003001b7202 */ /* 0x000fd60000000f00 */
.L_x_20:
[----:B------:R-:W0:Y:S08]  /*0240*/  LDC.64 R16, c[0x0][0x390] ;  /* 0x0000e400ff107b82 */ /* 0x000e300000000a00 */
[----:B------:R-:W1:Y:S08]  /*0250*/  LDC.64 R8, c[0x0][0x398] ;  /* 0x0000e600ff087b82 */ /* 0x000e700000000a00 */
[----:B------:R-:W2:Y:S01]  /*0260*/  LDC R0, c[0x0][0x384] ;  /* 0x0000e100ff007b82 */ /* 0x000ea20000000800 */
[----:B0-----:R-:W-:-:S05]  /*0270*/  IMAD.WIDE R16, R26, 0x8, R16 ;  /* 0x000000081a107825 */ /* 0x001fca00078e0210 */
[----:B------:R-:W3:Y:S01]  /*0280*/  LDG.E.64 R14, desc[UR8][R16.64+0x8] ;  /* 0x00000808100e7981 */ /* 0x000ee2000c1e1b00 */
[----:B-1----:R-:W-:-:S03]  /*0290*/  IMAD.WIDE R22, R27, 0x8, R8 ;  /* 0x000000081b167825 */ /* 0x002fc600078e0208 */
[----:B------:R-:W4:Y:S04]  /*02a0*/  LDG.E.64 R8, desc[UR8][R16.64] ;  /* 0x0000000810087981 */ /* 0x000f28000c1e1b00 */
[----:B------:R-:W4:Y:S04]  /*02b0*/  LDG.E.64 R18, desc[UR8][R22.64] ;  /* 0x0000000816127981 */ /* 0x000f28000c1e1b00 */
[----:B------:R-:W5:Y:S01]  /*02c0*/  @!P0 LDG.E.64 R10, desc[UR8][R22.64+0x8] ;  /* 0x00000808160a8981 */ /* 0x000f62000c1e1b00 */
[----:B--2---:R-:W-:-:S05]  /*02d0*/  IMAD.WIDE R24, R0, 0x8, R22 ;  /* 0x0000000800187825 */ /* 0x004fca00078e0216 */
[----:B------:R-:W3:Y:S01]  /*02e0*/  LDG.E.64 R20, desc[UR8][R24.64] ;  /* 0x0000000818147981 */ /* 0x000ee2000c1e1b00 */
[----:B------:R-:W-:Y:S01]  /*02f0*/  IMAD.WIDE R28, R0, 0x8, R24 ;  /* 0x00000008001c7825 */ /* 0x000fe200078e0218 */
[C---:B----4-:R-:W-:Y:S02]  /*0300*/  DFMA R12, R8.reuse, R18, R12 ;  /* 0x00000012080c722b */ /* 0x050fe4000000000c */
[----:B------:R0:W2:Y:S01]  /*0310*/  @!P0 LDG.E.64 R18, desc[UR8][R24.64+0x8] ;  /* 0x0000080818128981 */ /* 0x0000a2000c1e1b00 */
[----:B-----5:R-:W-:-:S03]  /*0320*/  @!P0 DFMA R6, R8, R10, R6 ;  /* 0x0000000a0806822b */ /* 0x020fc60000000006 */
[----:B------:R-:W4:Y:S04]  /*0330*/  LDG.E.64 R10, desc[UR8][R16.64+0x10] ;  /* 0x00001008100a7981 */ /* 0x000f28000c1e1b00 */
[----:B------:R-:W4:Y:S01]  /*0340*/  LDG.E.64 R8, desc[UR8][R28.64] ;  /* 0x000000081c087981 */ /* 0x000f22000c1e1b00 */
[----:B---3--:R-:W-:-:S03]  /*0350*/  DFMA R12, R14, R20, R12 ;  /* 0x000000140e0c722b */ /* 0x008fc6000000000c */
[----:B------:R-:W3:Y:S01]  /*0360*/  @!P0 LDG.E.64 R20, desc[UR8][R28.64+0x8] ;  /* 0x000008081c148981 */ /* 0x000ee2000c1e1b00 */
[----:B------:R-:W-:-:S04]  /*0370*/  IMAD.WIDE R22, R0, 0x8, R28 ;  /* 0x0000000800167825 */ /* 0x000fc800078e021c */
[----:B0-----:R-:W-:Y:S01]  /*0380*/  IMAD.WIDE R24, R0, 0x8, R22 ;  /* 0x0000000800187825 */ /* 0x001fe200078e0216 */
[----:B--2---:R-:W-:Y:S01]  /*0390*/  @!P0 DFMA R6, R14, R18, R6 ;  /* 0x000000120e06822b */ /* 0x004fe20000000006 */
[----:B------:R-:W2:Y:S04]  /*03a0*/  LDG.E.64 R18, desc[UR8][R22.64] ;  /* 0x0000000816127981 */ /* 0x000ea8000c1e1b00 */
[----:B------:R-:W5:Y:S01]  /*03b0*/  @!P0 LDG.E.64 R14, desc[UR8][R22.64+0x8] ;  /* 0x00000808160e8981 */ /* 0x000f62000c1e1b00 */
[----:B----4-:R-:W-:-:S03]  /*03c0*/  DFMA R8, R10, R8, R12 ;  /* 0x000000080a08722b */ /* 0x010fc6000000000c */
[----:B------:R-:W2:Y:S01]  /*03d0*/  LDG.E.64 R12, desc[UR8][R16.64+0x18] ;  /* 0x00001808100c7981 */ /* 0x000ea2000c1e1b00 */
[----:B---3--:R-:W-:-:S03]  /*03e0*/  @!P0 DFMA R6, R10, R20, R6 ;  /* 0x000000140a06822b */ /* 0x008fc60000000006 */
[----:B------:R-:W3:Y:S04]  /*03f0*/  LDG.E.64 R10, desc[UR8][R16.64+0x20] ;  /* 0x00002008100a7981 */ /* 0x000ee8000c1e1b00 */
[----:B------:R-:W3:Y:S01]  /*0400*/  LDG.E.64 R20, desc[UR8][R24.64] ;  /* 0x0000000818147981 */ /* 0x000ee2000c1e1b00 */
[----:B------:R-:W-:Y:S01]  /*0410*/  IMAD.WIDE R28, R0, 0x8, R24 ;  /* 0x00000008001c7825 */ /* 0x000fe200078e0218 */
[C---:B--2---:R-:W-:Y:S02]  /*0420*/  DFMA R8, R12.reuse, R18, R8 ;  /* 0x000000120c08722b */ /* 0x044fe40000000008 */
[----:B-----5:R-:W-:Y:S01]  /*0430*/  @!P0 DFMA R6, R12, R14, R6 ;  /* 0x0000000e0c06822b */ /* 0x020fe20000000006 */
[----:B------:R-:W2:Y:S04]  /*0440*/  LDG.E.64 R18, desc[UR8][R16.64+0x28] ;  /* 0x0000280810127981 */ /* 0x000ea8000c1e1b00 */
[----:B------:R0:W4:Y:S04]  /*0450*/  @!P0 LDG.E.64 R14, desc[UR8][R24.64+0x8] ;  /* 0x00000808180e8981 */ /* 0x000128000c1e1b00 */
[----:B------:R-:W2:Y:S01]  /*0460*/  LDG.E.64 R12, desc[UR8][R28.64] ;  /* 0x000000081c0c7981 */ /* 0x000ea2000c1e1b00 */
[----:B---3--:R-:W-:-:S03]  /*0470*/  DFMA R8, R10, R20, R8 ;  /* 0x000000140a08722b */ /* 0x008fc60000000008 */
[----:B------:R-:W3:Y:S01]  /*0480*/  @!P0 LDG.E.64 R20, desc[UR8][R28.64+0x8] ;  /* 0x000008081c148981 */ /* 0x000ee2000c1e1b00 */
[----:B------:R-:W-:-:S04]  /*0490*/  IMAD.WIDE R22, R0, 0x8, R28 ;  /* 0x0000000800167825 */ /* 0x000fc800078e021c */
[----:B0-----:R-:W-:-:S05]  /*04a0*/  IMAD.WIDE R24, R0, 0x8, R22 ;  /* 0x0000000800187825 */ /* 0x001fca00078e0216 */
[----:B------:R-:W5:Y:S01]  /*04b0*/  LDG.E.64 R28, desc[UR8][R24.64] ;  /* 0x00000008181c7981 */ /* 0x000f62000c1e1b00 */
[----:B----4-:R-:W-:-:S03]  /*04c0*/  @!P0 DFMA R6, R10, R14, R6 ;  /* 0x0000000e0a06822b */ /* 0x010fc60000000006 */
[----:B------:R-:W4:Y:S01]  /*04d0*/  LDG.E.64 R14, desc[UR8][R16.64+0x30] ;  /* 0x00003008100e7981 */ /* 0x000f22000c1e1b00 */
[----:B--2---:R-:W-:-:S03]  /*04e0*/  DFMA R8, R18, R12, R8 ;  /* 0x0000000c1208722b */ /* 0x004fc60000000008 */
[----:B------:R-:W4:Y:S04]  /*04f0*/  LDG.E.64 R10, desc[UR8][R22.64] ;  /* 0x00000008160a7981 */ /* 0x000f28000c1e1b00 */
[----:B------:R-:W2:Y:S01]  /*0500*/  @!P0 LDG.E.64 R12, desc[UR8][R22.64+0x8] ;  /* 0x00000808160c8981 */ /* 0x000ea2000c1e1b00 */
[----:B---3--:R-:W-:-:S03]  /*0510*/  @!P0 DFMA R6, R18, R20, R6 ;  /* 0x000000141206822b */ /* 0x008fc60000000006 */
[----:B------:R-:W5:Y:S04]  /*0520*/  LDG.E.64 R18, desc[UR8][R16.64+0x38] ;  /* 0x0000380810127981 */ /* 0x000f68000c1e1b00 */
[----:B------:R-:W3:Y:S01]  /*0530*/  @!P0 LDG.E.64 R20, desc[UR8][R24.64+0x8] ;  /* 0x0000080818148981 */ /* 0x000ee2000c1e1b00 */
[----:B------:R-:W-:-:S04]  /*0540*/  UIADD3 UR5, UPT, UPT, UR5, 0x8, URZ ;  /* 0x0000000805057890 */ /* 0x000fc8000fffe0ff */
[----:B------:R-:W-:Y:S01]  /*0550*/  UISETP.NE.AND UP1, UPT, UR5, URZ, UPT ;  /* 0x000000ff0500728c */ /* 0x000fe2000bf25270 */
[----:B------:R-:W-:Y:S02]  /*0560*/  IADD3 R26, PT, PT, R26, 0x8, RZ ;  /* 0x000000081a1a7810 */ /* 0x000fe40007ffe0ff */
[----:B------:R-:W-:Y:S01]  /*0570*/  LEA R27, R0, R27, 0x3 ;  /* 0x0000001b001b7211 */ /* 0x000fe200078e18ff */
[C---:B----4-:R-:W-:Y:S02]  /*0580*/  DFMA R8, R14.reuse, R10, R8 ;  /* 0x0000000a0e08722b */ /* 0x050fe40000000008 */
[----:B--2---:R-:W-:-:S06]  /*0590*/  @!P0 DFMA R6, R14, R12, R6 ;  /* 0x0000000c0e06822b */ /* 0x004fcc0000000006 */
[C---:B-----5:R-:W-:Y:S02]  /*05a0*/  DFMA R12, R18.reuse, R28, R8 ;  /* 0x0000001c120c722b */ /* 0x060fe40000000008 */
[----:B---3--:R-:W-:Y:S01]  /*05b0*/  @!P0 DFMA R6, R18, R20, R6 ;  /* 0x000000141206822b */ /* 0x008fe20000000006 */
[----:B------:R-:W-:Y:S10]  /*05c0*/  BRA.U UP1, `(.L_x_20) ;  /* 0xfffffffd011c7547 */ /* 0x000ff4000b83ffff */
.L_x_19:
[----:B------:R-:W-:Y:S05]  /*05d0*/  BRA.U !UP0, `(.L_x_18) ;  /* 0x0000000508247547 */ /* 0x000fea000b800000 */
[----:B------:R-:W0:Y:S01]  /*05e0*/  LDCU UR5, c[0x0][0x388] ;  /* 0x00007100ff0577ac */ /* 0x000e220008000800 */
[----:B------:R-:W-:Y:S02]  /*05f0*/  UISETP.GE.U32.AND UP0, UPT, UR6, 0x4, UPT ;  /* 0x000000040600788c */ /* 0x000fe4000bf06070 */
[----:B0-----:R-:W-:-:S04]  /*0600*/  ULOP3.LUT UR7, UR5, 0x3, URZ, 0xc0, !UPT ;  /* 0x0000000305077892 */ /* 0x001fc8000f8ec0ff */
[----:B------:R-:W-:-:S03]  /*0610*/  UISETP.NE.AND UP1, UPT, UR7, URZ, UPT ;  /* 0x000000ff0700728c */ /* 0x000fc6000bf25270 */
[----:B------:R-:W-:Y:S08]  /*0620*/  BRA.U !UP0, `(.L_x_21) ;  /* 0x00000001087c7547 */ /* 0x000ff0000b800000 */
[----:B------:R-:W0:Y:S01]  /*0630*/  LDC.64 R14, c[0x0][0x390] ;  /* 0x0000e400ff0e7b82 */ /* 0x000e220000000a00 */
[----:B------:R-:W-:Y:S01]  /*0640*/  ISETP.GE.U32.AND P0, PT, R5, R0, PT ;  /* 0x000000000500720c */ /* 0x000fe20003f06070 */
[----:B------:R-:W-:Y:S01]  /*0650*/  IMAD R11, R0, UR4, R3 ;  /* 0x00000004000b7c24 */ /* 0x000fe2000f8e0203 */
[----:B------:R-:W-:-:S05]  /*0660*/  IADD3 R9, PT, PT, R4, UR4, RZ ;  /* 0x0000000404097c10 */ /* 0x000fca000fffe0ff */
[----:B------:R-:W1:Y:S01]  /*0670*/  LDC.64 R26, c[0x0][0x398] ;  /* 0x0000e600ff1a7b82 */ /* 0x000e620000000a00 */
[----:B0-----:R-:W-:-:S05]  /*0680*/  IMAD.WIDE R14, R9, 0x8, R14 ;  /* 0x00000008090e7825 */ /* 0x001fca00078e020e */
[----:B------:R-:W2:Y:S01]  /*0690*/  LDG.E.64 R20, desc[UR8][R14.64] ;  /* 0x000000080e147981 */ /* 0x000ea2000c1e1b00 */
[----:B-1----:R-:W-:-:S03]  /*06a0*/  IMAD.WIDE R26, R11, 0x8, R26 ;  /* 0x000000080b1a7825 */ /* 0x002fc600078e021a */
[----:B------:R-:W3:Y:S04]  /*06b0*/  LDG.E.64 R10, desc[UR8][R14.64+0x8] ;  /* 0x000008080e0a7981 */ /* 0x000ee8000c1e1b00 */
[----:B------:R-:W2:Y:S01]  /*06c0*/  LDG.E.64 R24, desc[UR8][R26.64] ;  /* 0x000000081a187981 */ /* 0x000ea2000c1e1b00 */
[----:B------:R-:W-:-:S03]  /*06d0*/  IMAD.WIDE R28, R0, 0x8, R26 ;  /* 0x00000008001c7825 */ /* 0x000fc600078e021a */
[----:B------:R0:W4:Y:S04]  /*06e0*/  @!P0 LDG.E.64 R22, desc[UR8][R26.64+0x8] ;  /* 0x000008081a168981 */ /* 0x000128000c1e1b00 */
[----:B------:R-:W3:Y:S01]  /*06f0*/  LDG.E.64 R16, desc[UR8][R28.64] ;  /* 0x000000081c107981 */ /* 0x000ee2000c1e1b00 */
[----:B------:R-:W-:-:S03]  /*0700*/  IMAD.WIDE R18, R0, 0x8, R28 ;  /* 0x0000000800127825 */ /* 0x000fc600078e021c */
[----:B------:R-:W5:Y:S01]  /*0710*/  @!P0 LDG.E.64 R8, desc[UR8][R28.64+0x8] ;  /* 0x000008081c088981 */ /* 0x000f62000c1e1b00 */
[----:B0-----:R-:W-:-:S05]  /*0720*/  IMAD.WIDE R26, R0, 0x8, R18 ;  /* 0x00000008001a7825 */ /* 0x001fca00078e0212 */
[----:B------:R-:W5:Y:S01]  /*0730*/  @!P0 LDG.E.64 R28, desc[UR8][R26.64+0x8] ;  /* 0x000008081a1c8981 */ /* 0x000f62000c1e1b00 */
[----:B--2---:R-:W-:-:S03]  /*0740*/  DFMA R12, R20, R24, R12 ;  /* 0x00000018140c722b */ /* 0x004fc6000000000c */
[----:B------:R-:W2:Y:S01]  /*0750*/  LDG.E.64 R24, desc[UR8][R18.64] ;  /* 0x0000000812187981 */ /* 0x000ea2000c1e1b00 */
[----:B----4-:R-:W-:-:S03]  /*0760*/  @!P0 DFMA R6, R20, R22, R6 ;  /* 0x000000161406822b */ /* 0x010fc60000000006 */
[----:B------:R-:W2:Y:S04]  /*0770*/  LDG.E.64 R20, desc[UR8][R14.64+0x10] ;  /* 0x000010080e147981 */ /* 0x000ea8000c1e1b00 */
[----:B------:R-:W4:Y:S01]  /*0780*/  @!P0 LDG.E.64 R22, desc[UR8][R18.64+0x8] ;  /* 0x0000080812168981 */ /* 0x000f22000c1e1b00 */
[----:B---3--:R-:W-:-:S03]  /*0790*/  DFMA R12, R10, R16, R12 ;  /* 0x000000100a0c722b */ /* 0x008fc6000000000c */
[----:B------:R-:W3:Y:S04]  /*07a0*/  LDG.E.64 R16, desc[UR8][R14.64+0x18] ;  /* 0x000018080e107981 */ /* 0x000ee8000c1e1b00 */
[----:B------:R-:W3:Y:S01]  /*07b0*/  LDG.E.64 R14, desc[UR8][R26.64] ;  /* 0x000000081a0e7981 */ /* 0x000ee2000c1e1b00 */
[----:B-----5:R-:W-:Y:S01]  /*07c0*/  @!P0 DFMA R6, R10, R8, R6 ;  /* 0x000000080a06822b */ /* 0x020fe20000000006 */
[----:B------:R-:W-:Y:S01]  /*07d0*/  UIADD3 UR4, UPT, UPT, UR4, 0x4, URZ ;  /* 0x0000000404047890 */ /* 0x000fe2000fffe0ff */
[----:B--2---:R-:W-:-:S06]  /*07e0*/  DFMA R12, R20, R24, R12 ;  /* 0x00000018140c722b */ /* 0x004fcc000000000c */
[----:B----4-:R-:W-:-:S08]  /*07f0*/  @!P0 DFMA R6, R20, R22, R6 ;  /* 0x000000161406822b */ /* 0x010fd00000000006 */
[C---:B---3--:R-:W-:Y:S02]  /*0800*/  @!P0 DFMA R6, R16.reuse, R28, R6 ;  /* 0x0000001c1006822b */ /* 0x048fe40000000006 */
[----:B------:R-:W-:-:S11]  /*0810*/  DFMA R12, R16, R14, R12 ;  /* 0x0000000e100c722b */ /* 0x000fd6000000000c */
.L_x_21:
[----:B------:R-:W-:Y:S05]  /*0820*/  BRA.U !UP1, `(.L_x_18) ;  /* 0x0000000109907547 */ /* 0x000fea000b800000 */
[----:B------:R-:W-:Y:S02]  /*0830*/  UISETP.NE.AND UP0, UPT, UR7, 0x1, UPT ;  /* 0x000000010700788c */ /* 0x000fe4000bf05270 */
[----:B------:R-:W-:-:S04]  /*0840*/  ULOP3.LUT UR5, UR5, 0x1, URZ, 0xc0, !UPT ;  /* 0x0000000105057892 */ /* 0x000fc8000f8ec0ff */
[----:B------:R-:W-:-:S03]  /*0850*/  UISETP.NE.U32.AND UP1, UPT, UR5, 0x1, UPT ;  /* 0x000000010500788c */ /* 0x000fc6000bf25070 */
        /* <DEDUP_REMOVED lines=10> */
[----:B------:R-:W3:Y:S01]  /*0900*/  LDG.E.64 R14, desc[UR8][R26.64] ;  /* 0x000000081a0e7981 */ /* 0x000ee2000c1e1b00 */
[----:B------:R-:W-:-:S03]  /*0910*/  IMAD.WIDE R24, R0, 0x8, R26 ;  /* 0x0000000800187825 */ /* 0x000fc600078e021a */
[----:B------:R-:W4:Y:S04]  /*0920*/  @!P0 LDG.E.64 R10, desc[UR8][R26.64+0x8] ;  /* 0x000008081a0a8981 */ /* 0x000f28000c1e1b00 */
[----:B------:R-:W2:Y:S04]  /*0930*/  LDG.E.64 R18, desc[UR8][R24.64] ;  /* 0x0000000818127981 */ /* 0x000ea8000c1e1b00 */
[----:B------:R-:W5:Y:S01]  /*0940*/  @!P0 LDG.E.64 R22, desc[UR8][R24.64+0x8] ;  /* 0x0000080818168981 */ /* 0x000f62000c1e1b00 */
[----:B------:R-:W-:Y:S01]  /*0950*/  UIADD3 UR4, UPT, UPT, UR4, 0x2, URZ ;  /* 0x0000000204047890 */ /* 0x000fe2000fffe0ff */
[----:B---3--:R-:W-:-:S02]  /*0960*/  DFMA R12, R8, R14, R12 ;  /* 0x0000000e080c722b */ /* 0x008fc4000000000c */
[----:B----4-:R-:W-:-:S06]  /*0970*/  @!P0 DFMA R6, R8, R10, R6 ;  /* 0x0000000a0806822b */ /* 0x010fcc0000000006 */
[C---:B--2---:R-:W-:Y:S02]  /*0980*/  DFMA R12, R16.reuse, R18, R12 ;  /* 0x00000012100c722b */ /* 0x044fe4000000000c */
[----:B-----5:R-:W-:-:S11]  /*0990*/  @!P0 DFMA R6, R16, R22, R6 ;  /* 0x000000161006822b */ /* 0x020fd60000000006 */
.L_x_22:
[----:B------:R-:W-:Y:S05]  /*09a0*/  BRA.U UP1, `(.L_x_18) ;  /* 0x0000000101307547 */ /* 0x000fea000b800000 */
[----:B------:R-:W0:Y:S01]  /*09b0*/  LDC.64 R8, c[0x0][0x390] ;  /* 0x0000e400ff087b82 */ /* 0x000e220000000a00 */
[----:B------:R-:W-:Y:S01]  /*09c0*/  ISETP.GE.U32.AND P0, PT, R5, R0, PT ;  /* 0x000000000500720c */ /* 0x000fe20003f06070 */
[----:B------:R-:W-:Y:S01]  /*09d0*/  IMAD R11, R0, UR4, R3 ;  /* 0x00000004000b7c24 */ /* 0x000fe2000f8e0203 */
[----:B------:R-:W-:-:S05]  /*09e0*/  IADD3 R5, PT, PT, R4, UR4, RZ ;  /* 0x0000000404057c10 */ /* 0x000fca000fffe0ff */
[----:B------:R-:W1:Y:S01]  /*09f0*/  LDC.64 R14, c[0x0][0x398] ;  /* 0x0000e600ff0e7b82 */ /* 0x000e620000000a00 */
[----:B0-----:R-:W-:-:S06]  /*0a00*/  IMAD.WIDE R4, R5, 0x8, R8 ;  /* 0x0000000805047825 */ /* 0x001fcc00078e0208 */
[----:B------:R-:W2:Y:S01]  /*0a10*/  LDG.E.64 R4, desc[UR8][R4.64] ;  /* 0x0000000804047981 */ /* 0x000ea2000c1e1b00 */
[----:B-1----:R-:W-:-:S05]  /*0a20*/  IMAD.WIDE R14, R11, 0x8, R14 ;  /* 0x000000080b0e7825 */ /* 0x002fca00078e020e */
[----:B------:R-:W2:Y:S04]  /*0a30*/  LDG.E.64 R8, desc[UR8][R14.64] ;  /* 0x000000080e087981 */ /* 0x000ea8000c1e1b00 */
[----:B------:R-:W3:Y:S01]  /*0a40*/  @!P0 LDG.E.64 R10, desc[UR8][R14.64+0x8] ;  /* 0x000008080e0a8981 */ /* 0x000ee2000c1e1b00 */
[C---:B--2---:R-:W-:Y:S02]  /*0a50*/  DFMA R12, R4.reuse, R8, R12 ;  /* 0x00000008040c722b */ /* 0x044fe4000000000c */
[----:B---3--:R-:W-:-:S11]  /*0a60*/  @!P0 DFMA R6, R4, R10, R6 ;  /* 0x0000000a0406822b */ /* 0x008fd60000000006 */
.L_x_18:
[----:B------:R-:W0:Y:S01]  /*0a70*/  LDC.64 R4, c[0x0][0x3a0] ;  /* 0x0000e800ff047b82 */ /* 0x000e220000000a00 */
[----:B------:R-:W-:Y:S01]  /*0a80*/  IADD3 R9, PT, PT, R3, 0x1, RZ ;  /* 0x0000000103097810 */ /* 0x000fe20007ffe0ff */
[----:B------:R-:W-:-:S03]  /*0a90*/  IMAD R3, R2, R0, R3 ;  /* 0x0000000002037224 */ /* 0x000fc600078e0203 */
[----:B------:R-:W-:Y:S01]  /*0aa0*/  ISETP.GE.AND P0, PT, R9, R0, PT ;  /* 0x000000000900720c */ /* 0x000fe20003f06270 */
[----:B0-----:R-:W-:-:S05]  /*0ab0*/  IMAD.WIDE R2, R3, 0x8, R4 ;  /* 0x0000000803027825 */ /* 0x001fca00078e0204 */
[----:B------:R0:W-:Y:S07]  /*0ac0*/  STG.E.64 desc[UR8][R2.64], R12 ;  /* 0x0000000c02007986 */ /* 0x0001ee000c101b08 */
[----:B------:R-:W-:Y:S05]  /*0ad0*/  @P0 EXIT ;  /* 0x000000000000094d */ /* 0x000fea0003800000 */
[----:B------:R-:W-:Y:S01]  /*0ae0*/  STG.E.64 desc[UR8][R2.64+0x8], R6 ;  /* 0x0000080602007986 */ /* 0x000fe2000c101b08 */
[----:B------:R-:W-:Y:S05]  /*0af0*/  EXIT ;  /* 0x000000000000794d */ /* 0x000fea0003800000 */
.L_x_23:
        /* <DEDUP_REMOVED lines=16> */
.L_x_46:


//--------------------- .text.matmult_gpu2_kernel --------------------------
	.section	.text.matmult_gpu2_kernel,"ax",@progbits
	.align	128
        .global         matmult_gpu2_kernel
        .type           matmult_gpu2_kernel,@function
        .size           matmult_gpu2_kernel,(.L_x_47 - matmult_gpu2_kernel)
        .other          matmult_gpu2_kernel,@"STO_CUDA_ENTRY STV_DEFAULT"
matmult_gpu2_kernel:
.text.matmult_gpu2_kernel:
        /* <DEDUP_REMOVED lines=25> */
[----:B------:R-:W0:Y:S01]  /*0190*/  LDC.64 R8, c[0x0][0x390] ;  /* 0x0000e400ff087b82 */ /* 0x000e220000000a00 */
[----:B------:R-:W-:Y:S01]  /*01a0*/  LOP3.LUT R7, R3, 0x7ffffff8, RZ, 0xc0, !PT ;  /* 0x7ffffff803077812 */ /* 0x000fe200078ec0ff */
[----:B------:R-:W-:Y:S01]  /*01b0*/  IMAD.MOV.U32 R28, RZ, RZ, R2 ;  /* 0x000000ffff1c7224 */ /* 0x000fe200078e0002 */
[----:B------:R-:W-:-:S03]  /*01c0*/  CS2R R18, SRZ ;  /* 0x0000000000127805 */ /* 0x000fc6000001ff00 */
[----:B------:R-:W-:Y:S02]  /*01d0*/  IMAD.MOV R26, RZ, RZ, -R7 ;  /* 0x000000ffff1a7224 */ /* 0x000fe400078e0a07 */
[----:B0-----:R-:W-:-:S03]  /*01e0*/  IMAD.WIDE.U32 R8, R6, 0x8, R8 ;  /* 0x0000000806087825 */ /* 0x001fc600078e0008 */
[----:B------:R-:W-:-:S04]  /*01f0*/  IADD3 R10, P1, PT, R8, 0x20, RZ ;  /* 0x00000020080a7810 */ /* 0x000fc80007f3e0ff */
[----:B------:R-:W-:-:S09]  /*0200*/  IADD3.X R11, PT, PT, RZ, R9, RZ, P1, !PT ;  /* 0x00000009ff0b7210 */ /* 0x000fd20000ffe4ff */
.L_x_26:
[----:B------:R-:W0:Y:S01]  /*0210*/  LDC.64 R22, c[0x0][0x398] ;  /* 0x0000e600ff167b82 */ /* 0x000e220000000a00 */
[----:B------:R-:W-:Y:S01]  /*0220*/  MOV R8, R10 ;  /* 0x0000000a00087202 */ /* 0x000fe20000000f00 */
[----:B------:R-:W-:-:S05]  /*0230*/  IMAD.MOV.U32 R9, RZ, RZ, R11 ;  /* 0x000000ffff097224 */ /* 0x000fca00078e000b */
[----:B------:R-:W2:Y:S04]  /*0240*/  LDG.E.64 R14, desc[UR4][R8.64+-0x20] ;  /* 0xffffe004080e7981 */ /* 0x000ea8000c1e1b00 */
[----:B------:R-:W3:Y:S01]  /*0250*/  LDG.E.64 R10, desc[UR4][R8.64+-0x18] ;  /* 0xffffe804080a7981 */ /* 0x000ee2000c1e1b00 */
[----:B0-----:R-:W-:-:S05]  /*0260*/  IMAD.WIDE R22, R28, 0x8, R22 ;  /* 0x000000081c167825 */ /* 0x001fca00078e0216 */
        /* <DEDUP_REMOVED lines=14> */
[----:B------:R-:W2:Y:S01]  /*0350*/  LDG.E.64 R14, desc[UR4][R22.64] ;  /* 0x00000004160e7981 */ /* 0x000ea2000c1e1b00 */
[----:B------:R-:W-:Y:S01]  /*0360*/  IMAD.WIDE R24, R5, 0x8, R22 ;  /* 0x0000000805187825 */ /* 0x000fe200078e0216 */
[----:B---3--:R-:W-:-:S02]  /*0370*/  DFMA R18, R10, R18, R12 ;  /* 0x000000120a12722b */ /* 0x008fc4000000000c */
[----:B------:R-:W3:Y:S04]  /*0380*/  LDG.E.64 R22, desc[UR4][R8.64+0x18] ;  /* 0x0000180408167981 */ /* 0x000ee8000c1e1b00 */
[----:B------:R-:W4:Y:S04]  /*0390*/  LDG.E.64 R10, desc[UR4][R8.64+0x8] ;  /* 0x00000804080a7981 */ /* 0x000f28000c1e1b00 */
[----:B------:R0:W4:Y:S02]  /*03a0*/  LDG.E.64 R12, desc[UR4][R24.64] ;  /* 0x00000004180c7981 */ /* 0x000124000c1e1b00 */
[----:B0-----:R-:W-:-:S04]  /*03b0*/  IMAD.WIDE R24, R5, 0x8, R24 ;  /* 0x0000000805187825 */ /* 0x001fc800078e0218 */
[----:B------:R-:W-:-:S06]  /*03c0*/  IMAD.WIDE R20, R5, 0x8, R24 ;  /* 0x0000000805147825 */ /* 0x000fcc00078e0218 */
[----:B------:R-:W3:Y:S01]  /*03d0*/  LDG.E.64 R20, desc[UR4][R20.64] ;  /* 0x0000000414147981 */ /* 0x000ee2000c1e1b00 */
[----:B--2---:R-:W-:-:S03]  /*03e0*/  DFMA R14, R16, R14, R18 ;  /* 0x0000000e100e722b */ /* 0x004fc60000000012 */
[----:B------:R-:W2:Y:S04]  /*03f0*/  LDG.E.64 R16, desc[UR4][R8.64+0x10] ;  /* 0x0000100408107981 */ /* 0x000ea8000c1e1b00 */
[----:B------:R-:W2:Y:S01]  /*0400*/  LDG.E.64 R18, desc[UR4][R24.64] ;  /* 0x0000000418127981 */ /* 0x000ea2000c1e1b00 */
[----:B------:R-:W-:-:S04]  /*0410*/  IADD3 R26, PT, PT, R26, 0x8, RZ ;  /* 0x000000081a1a7810 */ /* 0x000fc80007ffe0ff */
[----:B------:R-:W-:Y:S01]  /*0420*/  ISETP.NE.AND P1, PT, R26, RZ, PT ;  /* 0x000000ff1a00720c */ /* 0x000fe20003f25270 */
[----:B----4-:R-:W-:Y:S01]  /*0430*/  DFMA R10, R10, R12, R14 ;  /* 0x0000000c0a0a722b */ /* 0x010fe2000000000e */
[----:B------:R-:W-:-:S07]  /*0440*/  LEA R28, R5, R28, 0x3 ;  /* 0x0000001c051c7211 */ /* 0x000fce00078e18ff */
[----:B--2---:R-:W-:Y:S01]  /*0450*/  DFMA R18, R16, R18, R10 ;  /* 0x000000121012722b */ /* 0x004fe2000000000a */
[----:B------:R-:W-:-:S07]  /*0460*/  IADD3 R10, P2, PT, R8, 0x40, RZ ;  /* 0x00000040080a7810 */ /* 0x000fce0007f5e0ff */
[----:B---3--:R-:W-:Y:S01]  /*0470*/  DFMA R18, R22, R20, R18 ;  /* 0x000000141612722b */ /* 0x008fe20000000012 */
[----:B------:R-:W-:Y:S01]  /*0480*/  IMAD.X R11, RZ, RZ, R9, P2 ;  /* 0x000000ffff0b7224 */ /* 0x000fe200010e0609 */
[----:B------:R-:W-:Y:S09]  /*0490*/  @P1 BRA `(.L_x_26) ;  /* 0xfffffffc005c1947 */ /* 0x000ff2000383ffff */
.L_x_25:
[----:B------:R-:W-:Y:S05]  /*04a0*/  @!P0 BRA `(.L_x_24) ;  /* 0x0000000000fc8947 */ /* 0x000fea0003800000 */
[----:B------:R-:W-:Y:S02]  /*04b0*/  ISETP.GE.U32.AND P1, PT, R4, 0x4, PT ;  /* 0x000000040400780c */ /* 0x000fe40003f26070 */
[----:B------:R-:W-:-:S04]  /*04c0*/  LOP3.LUT R26, R3, 0x3, RZ, 0xc0, !PT ;  /* 0x00000003031a7812 */ /* 0x000fc800078ec0ff */
[----:B------:R-:W-:-:S07]  /*04d0*/  ISETP.NE.AND P0, PT, R26, RZ, PT ;  /* 0x000000ff1a00720c */ /* 0x000fce0003f05270 */
[----:B------:R-:W-:Y:S06]  /*04e0*/  @!P1 BRA `(.L_x_27) ;  /* 0x00000000006c9947 */ /* 0x000fec0003800000 */
[----:B------:R-:W0:Y:S01]  /*04f0*/  LDC.64 R24, c[0x0][0x390] ;  /* 0x0000e400ff187b82 */ /* 0x000e220000000a00 */
[----:B------:R-:W1:Y:S01]  /*0500*/  LDCU.64 UR6, c[0x0][0x390] ;  /* 0x00007200ff0677ac */ /* 0x000e620008000a00 */
[C---:B------:R-:W-:Y:S01]  /*0510*/  IMAD.IADD R9, R6.reuse, 0x1, R7 ;  /* 0x0000000106097824 */ /* 0x040fe200078e0207 */
[----:B------:R-:W-:Y:S01]  /*0520*/  IADD3 R4, P1, PT, R6, R7, RZ ;  /* 0x0000000706047210 */ /* 0x000fe20007f3e0ff */
[----:B------:R-:W-:-:S04]  /*0530*/  IMAD R13, R7, R5, R2 ;  /* 0x00000005070d7224 */ /* 0x000fc800078e0202 */
[----:B------:R-:W2:Y:S01]  /*0540*/  LDC.64 R10, c[0x0][0x398] ;  /* 0x0000e600ff0a7b82 */ /* 0x000ea20000000a00 */
[----:B0-----:R-:W-:-:S06]  /*0550*/  IMAD.WIDE.U32 R24, R9, 0x8, R24 ;  /* 0x0000000809187825 */ /* 0x001fcc00078e0018 */
[----:B------:R-:W3:Y:S01]  /*0560*/  LDG.E.64 R24, desc[UR4][R24.64] ;  /* 0x0000000418187981 */ /* 0x000ee2000c1e1b00 */
[----:B--2---:R-:W-:Y:S01]  /*0570*/  IMAD.WIDE R10, R13, 0x8, R10 ;  /* 0x000000080d0a7825 */ /* 0x004fe200078e020a */
[----:B------:R-:W-:Y:S02]  /*0580*/  IADD3.X R13, PT, PT, RZ, RZ, RZ, P1, !PT ;  /* 0x000000ffff0d7210 */ /* 0x000fe40000ffe4ff */
[C---:B-1----:R-:W-:Y:S02]  /*0590*/  LEA R28, P1, R4.reuse, UR6, 0x3 ;  /* 0x00000006041c7c11 */ /* 0x042fe4000f8218ff */
[----:B------:R-:W3:Y:S01]  /*05a0*/  LDG.E.64 R8, desc[UR4][R10.64] ;  /* 0x000000040a087981 */ /* 0x000ee2000c1e1b00 */
[----:B------:R-:W-:Y:S01]  /*05b0*/  IMAD.WIDE R14, R5, 0x8, R10 ;  /* 0x00000008050e7825 */ /* 0x000fe200078e020a */
[----:B------:R-:W-:-:S05]  /*05c0*/  LEA.HI.X R29, R4, UR7, R13, 0x3, P1 ;  /* 0x00000007041d7c11 */ /* 0x000fca00088f1c0d */
[----:B------:R-:W2:Y:S01]  /*05d0*/  LDG.E.64 R12, desc[UR4][R28.64+0x8] ;  /* 0x000008041c0c7981 */ /* 0x000ea2000c1e1b00 */
[----:B------:R-:W-:-:S03]  /*05e0*/  IMAD.WIDE R20, R5, 0x8, R14 ;  /* 0x0000000805147825 */ /* 0x000fc600078e020e */
[----:B------:R-:W2:Y:S04]  /*05f0*/  LDG.E.64 R10, desc[UR4][R14.64] ;  /* 0x000000040e0a7981 */ /* 0x000ea8000c1e1b00 */
[----:B------:R-:W4:Y:S01]  /*0600*/  LDG.E.64 R16, desc[UR4][R20.64] ;  /* 0x0000000414107981 */ /* 0x000f22000c1e1b00 */
[----:B------:R-:W-:-:S03]  /*0610*/  IMAD.WIDE R22, R5, 0x8, R20 ;  /* 0x0000000805167825 */ /* 0x000fc600078e0214 */
[----:B------:R-:W4:Y:S04]  /*0620*/  LDG.E.64 R14, desc[UR4][R28.64+0x10] ;  /* 0x000010041c0e7981 */ /* 0x000f28000c1e1b00 */
[----:B------:R-:W5:Y:S04]  /*0630*/  LDG.E.64 R20, desc[UR4][R28.64+0x18] ;  /* 0x000018041c147981 */ /* 0x000f68000c1e1b00 */
[----:B------:R-:W5:Y:S01]  /*0640*/  LDG.E.64 R22, desc[UR4][R22.64] ;  /* 0x0000000416167981 */ /* 0x000f62000c1e1b00 */
[----:B------:R-:W-:Y:S01]  /*0650*/  VIADD R7, R7, 0x4 ;  /* 0x0000000407077836 */ /* 0x000fe20000000000 */
[----:B---3--:R-:W-:-:S08]  /*0660*/  DFMA R8, R24, R8, R18 ;  /* 0x000000081808722b */ /* 0x008fd00000000012 */
[----:B--2---:R-:W-:-:S08]  /*0670*/  DFMA R8, R12, R10, R8 ;  /* 0x0000000a0c08722b */ /* 0x004fd00000000008 */
[----:B----4-:R-:W-:-:S08]  /*0680*/  DFMA R8, R14, R16, R8 ;  /* 0x000000100e08722b */ /* 0x010fd00000000008 */
[----:B-----5:R-:W-:-:S11]  /*0690*/  DFMA R18, R20, R22, R8 ;  /* 0x000000161412722b */ /* 0x020fd60000000008 */
.L_x_27:
[----:B------:R-:W-:Y:S05]  /*06a0*/  @!P0 BRA `(.L_x_24) ;  /* 0x00000000007c8947 */ /* 0x000fea0003800000 */
[----:B------:R-:W-:Y:S01]  /*06b0*/  ISETP.NE.AND P1, PT, R26, 0x1, PT ;  /* 0x000000011a00780c */ /* 0x000fe20003f25270 */
[----:B------:R-:W0:Y:S01]  /*06c0*/  LDC.64 R12, c[0x0][0x390] ;  /* 0x0000e400ff0c7b82 */ /* 0x000e220000000a00 */
[----:B------:R-:W-:-:S04]  /*06d0*/  LOP3.LUT R3, R3, 0x1, RZ, 0xc0, !PT ;  /* 0x0000000103037812 */ /* 0x000fc800078ec0ff */
[----:B------:R-:W-:-:S03]  /*06e0*/  ISETP.NE.U32.AND P0, PT, R3, 0x1, PT ;  /* 0x000000010300780c */ /* 0x000fc60003f05070 */
[----:B------:R-:W1:Y:S04]  /*06f0*/  LDC.64 R20, c[0x0][0x398] ;  /* 0x0000e600ff147b82 */ /* 0x000e680000000a00 */
[C---:B------:R-:W-:Y:S01]  /*0700*/  @P1 IADD3 R17, PT, PT, R6.reuse, R7, RZ ;  /* 0x0000000706111210 */ /* 0x040fe20007ffe0ff */
[C---:B------:R-:W-:Y:S01]  /*0710*/  @P1 IMAD R23, R7.reuse, R5, R2 ;  /* 0x0000000507171224 */ /* 0x040fe200078e0202 */
[----:B------:R-:W-:Y:S01]  /*0720*/  @P1 IADD3 R3, P2, PT, R6, R7, RZ ;  /* 0x0000000706031210 */ /* 0x000fe20007f5e0ff */
[----:B------:R-:W-:Y:S01]  /*0730*/  @P1 VIADD R7, R7, 0x2 ;  /* 0x0000000207071836 */ /* 0x000fe20000000000 */
[----:B------:R-:W2:Y:S02]  /*0740*/  @P1 LDC.64 R8, c[0x0][0x390] ;  /* 0x0000e400ff081b82 */ /* 0x000ea40000000a00 */
[----:B------:R-:W-:-:S06]  /*0750*/  @P1 IADD3.X R4, PT, PT, RZ, RZ, RZ, P2, !PT ;  /* 0x000000ffff041210 */ /* 0x000fcc00017fe4ff */
[----:B------:R-:W3:Y:S01]  /*0760*/  LDC.64 R14, c[0x0][0x390] ;  /* 0x0000e400ff0e7b82 */ /* 0x000ee20000000a00 */
[----:B0-----:R-:W-:-:S06]  /*0770*/  @P1 IMAD.WIDE.U32 R16, R17, 0x8, R12 ;  /* 0x0000000811101825 */ /* 0x001fcc00078e000c */
[----:B------:R-:W4:Y:S01]  /*0780*/  @P1 LDG.E.64 R16, desc[UR4][R16.64] ;  /* 0x0000000410101981 */ /* 0x000f22000c1e1b00 */
[----:B------:R-:W0:Y:S01]  /*0790*/  LDC.64 R10, c[0x0][0x398] ;  /* 0x0000e600ff0a7b82 */ /* 0x000e220000000a00 */
[----:B-1----:R-:W-:-:S05]  /*07a0*/  @P1 IMAD.WIDE R20, R23, 0x8, R20 ;  /* 0x0000000817141825 */ /* 0x002fca00078e0214 */
[----:B------:R-:W4:Y:S01]  /*07b0*/  @P1 LDG.E.64 R12, desc[UR4][R20.64] ;  /* 0x00000004140c1981 */ /* 0x000f22000c1e1b00 */
[----:B--2---:R-:W-:Y:S01]  /*07c0*/  @P1 LEA R8, P2, R3, R8, 0x3 ;  /* 0x0000000803081211 */ /* 0x004fe200078418ff */
[----:B------:R-:W-:-:S03]  /*07d0*/  @P1 IMAD.WIDE R22, R5, 0x8, R20 ;  /* 0x0000000805161825 */ /* 0x000fc600078e0214 */
[----:B------:R-:W-:Y:S01]  /*07e0*/  @P1 LEA.HI.X R9, R3, R9, R4, 0x3, P2 ;  /* 0x0000000903091211 */ /* 0x000fe200010f1c04 */
[----:B------:R-:W-:Y:S01]  /*07f0*/  @!P0 IMAD R25, R7, R5, R2 ;  /* 0x0000000507198224 */ /* 0x000fe200078e0202 */
[----:B------:R-:W-:Y:S02]  /*0800*/  @!P0 IADD3 R3, PT, PT, R6, R7, RZ ;  /* 0x0000000706038210 */ /* 0x000fe40007ffe0ff */
[----:B------:R-:W2:Y:S04]  /*0810*/  @P1 LDG.E.64 R6, desc[UR4][R22.64] ;  /* 0x0000000416061981 */ /* 0x000ea8000c1e1b00 */
[----:B------:R-:W2:Y:S01]  /*0820*/  @P1 LDG.E.64 R8, desc[UR4][R8.64+0x8] ;  /* 0x0000080408081981 */ /* 0x000ea2000c1e1b00 */
[----:B---3--:R-:W-:-:S04]  /*0830*/  @!P0 IMAD.WIDE.U32 R14, R3, 0x8, R14 ;  /* 0x00000008030e8825 */ /* 0x008fc800078e000e */
[----:B0-----:R-:W-:Y:S02]  /*0840*/  @!P0 IMAD.WIDE R10, R25, 0x8, R10 ;  /* 0x00000008190a8825 */ /* 0x001fe400078e020a */
[----:B------:R-:W3:Y:S04]  /*0850*/  @!P0 LDG.E.64 R14, desc[UR4][R14.64] ;  /* 0x000000040e0e8981 */ /* 0x000ee8000c1e1b00 */
[----:B------:R-:W3:Y:S01]  /*0860*/  @!P0 LDG.E.64 R10, desc[UR4][R10.64] ;  /* 0x000000040a0a8981 */ /* 0x000ee2000c1e1b00 */
[----:B----4-:R-:W-:-:S08]  /*0870*/  @P1 DFMA R12, R16, R12, R18 ;  /* 0x0000000c100c122b */ /* 0x010fd00000000012 */
[----:B--2---:R-:W-:-:S08]  /*0880*/  @P1 DFMA R18, R8, R6, R12 ;  /* 0x000000060812122b */ /* 0x004fd0000000000c */
[----:B---3--:R-:W-:-:S11]  /*0890*/  @!P0 DFMA R18, R14, R10, R18 ;  /* 0x0000000a0e12822b */ /* 0x008fd60000000012 */
.L_x_24:
[----:B------:R-:W0:Y:S01]  /*08a0*/  LDC.64 R6, c[0x0][0x3a0] ;  /* 0x0000e800ff067b82 */ /* 0x000e220000000a00 */
[----:B------:R-:W-:-:S04]  /*08b0*/  IMAD R3, R0, R5, R2 ;  /* 0x0000000500037224 */ /* 0x000fc800078e0202 */
[----:B0-----:R-:W-:-:S05]  /*08c0*/  IMAD.WIDE R2, R3, 0x8, R6 ;  /* 0x0000000803027825 */ /* 0x001fca00078e0206 */
[----:B------:R-:W-:Y:S01]  /*08d0*/  STG.E.64 desc[UR4][R2.64], R18 ;  /* 0x0000001202007986 */ /* 0x000fe2000c101b04 */
[----:B------:R-:W-:Y:S05]  /*08e0*/  EXIT ;  /* 0x000000000000794d */ /* 0x000fea0003800000 */
.L_x_28:
        /* <DEDUP_REMOVED lines=9> */
.L_x_47:


//--------------------- .text.matmult_gpu1_kernel --------------------------
	.section	.text.matmult_gpu1_kernel,"ax",@progbits
	.align	128
        .global         matmult_gpu1_kernel
        .type           matmult_gpu1_kernel,@function
        .size           matmult_gpu1_kernel,(.L_x_48 - matmult_gpu1_kernel)
        .other          matmult_gpu1_kernel,@"STO_CUDA_ENTRY STV_DEFAULT"
matmult_gpu1_kernel:
.text.matmult_gpu1_kernel:
[----:B------:R-:W-:Y:S08]  /*0000*/  LDC R1, c[0x0][0x37c] ;  /* 0x0000df00ff017b82 */ /* 0x000ff00000000800 */
[----:B------:R-:W0:Y:S02]  /*0010*/  LDC.64 R2, c[0x0][0x380] ;  /* 0x0000e000ff027b82 */ /* 0x000e240000000a00 */
[----:B0-----:R-:W-:-:S04]  /*0020*/  VIMNMX R0, PT, PT, R2, R3, PT ;  /* 0x0000000302007248 */ /* 0x001fc80003fe0100 */
[----:B------:R-:W-:-:S13]  /*0030*/  ISETP.GE.AND P0, PT, R0, 0x1, PT ;  /* 0x000000010000780c */ /* 0x000fda0003f06270 */
[----:B------:R-:W-:Y:S05]  /*0040*/  @!P0 EXIT ;  /* 0x000000000000894d */ /* 0x000fea0003800000 */
[----:B------:R-:W0:Y:S01]  /*0050*/  LDCU UR5, c[0x0][0x388] ;  /* 0x00007100ff0577ac */ /* 0x000e220008000800 */
[----:B------:R-:W1:Y:S01]  /*0060*/  LDCU.64 UR14, c[0x0][0x358] ;  /* 0x00006b00ff0e77ac */ /* 0x000e620008000a00 */
[----:B0-----:R-:W-:-:S09]  /*0070*/  UISETP.GE.AND UP0, UPT, UR5, 0x1, UPT ;  /* 0x000000010500788c */ /* 0x001fd2000bf06270 */
[----:B-1----:R-:W-:Y:S05]  /*0080*/  BRA.U !UP0, `(.L_x_29) ;  /* 0x0000000908987547 */ /* 0x002fea000b800000 */
[----:B------:R-:W-:Y:S01]  /*0090*/  ULOP3.LUT UR12, UR5, 0x7ffffff8, URZ, 0xc0, !UPT ;  /* 0x7ffffff8050c7892 */ /* 0x000fe2000f8ec0ff */
[----:B------:R-:W-:Y:S01]  /*00a0*/  SHF.L.U32 R0, R3, 0x3, RZ ;  /* 0x0000000303007819 */ /* 0x000fe200000006ff */
[----:B------:R-:W-:Y:S02]  /*00b0*/  ULOP3.LUT UR11, UR5, 0x7, URZ, 0xc0, !UPT ;  /* 0x00000007050b7892 */ /* 0x000fe4000f8ec0ff */
[----:B------:R-:W-:Y:S02]  /*00c0*/  ULOP3.LUT UR5, UR5, 0x3, URZ, 0xc0, !UPT ;  /* 0x0000000305057892 */ /* 0x000fe4000f8ec0ff */
[----:B------:R-:W-:Y:S01]  /*00d0*/  UIADD3 UR8, UPT, UPT, -UR12, URZ, URZ ;  /* 0x000000ff0c087290 */ /* 0x000fe2000fffe1ff */
[----:B------:R-:W-:-:S11]  /*00e0*/  UMOV UR4, URZ ;  /* 0x000000ff00047c82 */ /* 0x000fd60008000000 */
.L_x_36:
[----:B0-----:R-:W0:Y:S01]  /*00f0*/  LDCU UR9, c[0x0][0x388] ;  /* 0x00007100ff0977ac */ /* 0x001e220008000800 */
[----:B------:R-:W-:Y:S01]  /*0100*/  IMAD.MOV.U32 R2, RZ, RZ, RZ ;  /* 0x000000ffff027224 */ /* 0x000fe200078e00ff */
[----:B------:R-:W1:Y:S01]  /*0110*/  LDCU.64 UR6, c[0x0][0x390] ;  /* 0x00007200ff0677ac */ /* 0x000e620008000a00 */
[----:B0-----:R-:W-:-:S04]  /*0120*/  UIMAD UR9, UR4, UR9, URZ ;  /* 0x00000009040972a4 */ /* 0x001fc8000f8e02ff */
[----:B-1----:R-:W-:-:S04]  /*0130*/  ULEA UR6, UP0, UR9, UR6, 0x3 ;  /* 0x0000000609067291 */ /* 0x002fc8000f8018ff */
[----:B------:R-:W-:Y:S02]  /*0140*/  ULEA.HI.X UR7, UR9, UR7, URZ, 0x3, UP0 ;  /* 0x0000000709077291 */ /* 0x000fe400080f1cff */
[----:B------:R-:W-:-:S04]  /*0150*/  UIADD3 UR10, UP0, UPT, UR6, 0x20, URZ ;  /* 0x00000020060a7890 */ /* 0x000fc8000ff1e0ff */
[----:B------:R-:W-:-:S12]  /*0160*/  UIADD3.X UR7, UPT, UPT, URZ, UR7, URZ, UP0, !UPT ;  /* 0x00000007ff077290 */ /* 0x000fd800087fe4ff */
.L_x_35:
[----:B0-----:R-:W0:Y:S01]  /*0170*/  LDCU UR13, c[0x0][0x388] ;  /* 0x00007100ff0d77ac */ /* 0x001e220008000800 */
[----:B------:R-:W-:Y:S01]  /*0180*/  HFMA2 R3, -RZ, RZ, 0, 0 ;  /* 0x00000000ff037431 */ /* 0x000fe200000001ff */
[----:B------:R-:W-:Y:S01]  /*0190*/  CS2R R24, SRZ ;  /* 0x0000000000187805 */ /* 0x000fe2000001ff00 */
[----:B0-----:R-:W-:-:S09]  /*01a0*/  UISETP.GE.U32.AND UP0, UPT, UR13, 0x8, UPT ;  /* 0x000000080d00788c */ /* 0x001fd2000bf06070 */
[----:B------:R-:W-:Y:S05]  /*01b0*/  BRA.U !UP0, `(.L_x_30) ;  /* 0x0000000108f47547 */ /* 0x000fea000b800000 */
[----:B------:R-:W0:Y:S01]  /*01c0*/  LDC R13, c[0x0][0x384] ;  /* 0x0000e100ff0d7b82 */ /* 0x000e220000000800 */
[----:B------:R-:W-:Y:S01]  /*01d0*/  IMAD.U32 R6, RZ, RZ, UR10 ;  /* 0x0000000aff067e24 */ /* 0x000fe2000f8e00ff */
[----:B------:R-:W-:Y:S02]  /*01e0*/  MOV R19, UR7 ;  /* 0x0000000700137c02 */ /* 0x000fe40008000f00 */
[----:B------:R-:W-:Y:S01]  /*01f0*/  CS2R R24, SRZ ;  /* 0x0000000000187805 */ /* 0x000fe2000001ff00 */
[----:B------:R-:W-:-:S03]  /*0200*/  UMOV UR6, UR8 ;  /* 0x0000000800067c82 */ /* 0x000fc60008000000 */
[----:B------:R-:W1:Y:S01]  /*0210*/  LDC.64 R10, c[0x0][0x398] ;  /* 0x0000e600ff0a7b82 */ /* 0x000e620000000a00 */
[----:B0-----:R-:W-:Y:S01]  /*0220*/  IMAD.IADD R3, R2, 0x1, R13 ;  /* 0x0000000102037824 */ /* 0x001fe200078e020d */
[C---:B------:R-:W-:Y:S01]  /*0230*/  LEA R5, R13.reuse, R2, 0x1 ;  /* 0x000000020d057211 */ /* 0x040fe200078e08ff */
[C-C-:B------:R-:W-:Y:S02]  /*0240*/  IMAD R7, R13.reuse, 0x3, R2.reuse ;  /* 0x000000030d077824 */ /* 0x140fe400078e0202 */
[C-C-:B------:R-:W-:Y:S02]  /*0250*/  IMAD R9, R13.reuse, 0x4, R2.reuse ;  /* 0x000000040d097824 */ /* 0x140fe400078e0202 */
[C-C-:B------:R-:W-:Y:S02]  /*0260*/  IMAD R27, R13.reuse, 0x5, R2.reuse ;  /* 0x000000050d1b7824 */ /* 0x140fe400078e0202 */
[C-C-:B------:R-:W-:Y:S02]  /*0270*/  IMAD R29, R13.reuse, 0x6, R2.reuse ;  /* 0x000000060d1d7824 */ /* 0x140fe400078e0202 */
[----:B------:R-:W-:-:S02]  /*0280*/  IMAD R4, R13, 0x7, R2 ;  /* 0x000000070d047824 */ /* 0x000fc400078e0202 */
[----:B-1----:R-:W-:-:S07]  /*0290*/  IMAD.WIDE.U32 R12, R2, 0x8, R10 ;  /* 0x00000008020c7825 */ /* 0x002fce00078e000a */
.L_x_31:
[----:B------:R-:W-:Y:S01]  /*02a0*/  MOV R14, R6 ;  /* 0x00000006000e7202 */ /* 0x000fe20000000f00 */
[----:B------:R-:W-:Y:S01]  /*02b0*/  IMAD.MOV.U32 R15, RZ, RZ, R19 ;  /* 0x000000ffff0f7224 */ /* 0x000fe200078e0013 */
[----:B------:R-:W2:Y:S01]  /*02c0*/  LDG.E.64 R16, desc[UR14][R12.64] ;  /* 0x0000000e0c107981 */ /* 0x000ea2000c1e1b00 */
[----:B------:R-:W-:-:S03]  /*02d0*/  IMAD.WIDE.U32 R22, R3, 0x8, R10 ;  /* 0x0000000803167825 */ /* 0x000fc600078e000a */
[----:B------:R-:W2:Y:S04]  /*02e0*/  LDG.E.64 R20, desc[UR14][R14.64+-0x20] ;  /* 0xffffe00e0e147981 */ /* 0x000ea8000c1e1b00 */
[----:B------:R-:W3:Y:S04]  /*02f0*/  LDG.E.64 R22, desc[UR14][R22.64] ;  /* 0x0000000e16167981 */ /* 0x000ee8000c1e1b00 */
[----:B------:R-:W3:Y:S01]  /*0300*/  LDG.E.64 R18, desc[UR14][R14.64+-0x18] ;  /* 0xffffe80e0e127981 */ /* 0x000ee2000c1e1b00 */
[----:B--2---:R-:W-:Y:S01]  /*0310*/  DFMA R20, R20, R16, R24 ;  /* 0x000000101414722b */ /* 0x004fe20000000018 */
[----:B------:R-:W-:-:S07]  /*0320*/  IMAD.WIDE.U32 R16, R5, 0x8, R10 ;  /* 0x0000000805107825 */ /* 0x000fce00078e000a */
[----:B---3--:R-:W-:Y:S01]  /*0330*/  DFMA R22, R18, R22, R20 ;  /* 0x000000161216722b */ /* 0x008fe20000000014 */
[----:B------:R-:W2:Y:S01]  /*0340*/  LDG.E.64 R16, desc[UR14][R16.64] ;  /* 0x0000000e10107981 */ /* 0x000ea2000c1e1b00 */
[----:B------:R-:W-:-:S03]  /*0350*/  IMAD.WIDE.U32 R24, R7, 0x8, R10 ;  /* 0x0000000807187825 */ /* 0x000fc600078e000a */
[----:B------:R-:W2:Y:S04]  /*0360*/  LDG.E.64 R20, desc[UR14][R14.64+-0x10] ;  /* 0xfffff00e0e147981 */ /* 0x000ea8000c1e1b00 */
[----:B------:R-:W3:Y:S04]  /*0370*/  LDG.E.64 R24, desc[UR14][R24.64] ;  /* 0x0000000e18187981 */ /* 0x000ee8000c1e1b00 */
[----:B------:R-:W3:Y:S01]  /*0380*/  LDG.E.64 R18, desc[UR14][R14.64+-0x8] ;  /* 0xfffff80e0e127981 */ /* 0x000ee2000c1e1b00 */
[----:B--2---:R-:W-:Y:S01]  /*0390*/  DFMA R20, R20, R16, R22 ;  /* 0x000000101414722b */ /* 0x004fe20000000016 */
[----:B------:R-:W-:-:S02]  /*03a0*/  IMAD.WIDE.U32 R16, R9, 0x8, R10 ;  /* 0x0000000809107825 */ /* 0x000fc400078e000a */
[----:B------:R-:W2:Y:S04]  /*03b0*/  LDG.E.64 R22, desc[UR14][R14.64] ;  /* 0x0000000e0e167981 */ /* 0x000ea8000c1e1b00 */
[----:B------:R-:W2:Y:S01]  /*03c0*/  LDG.E.64 R16, desc[UR14][R16.64] ;  /* 0x0000000e10107981 */ /* 0x000ea2000c1e1b00 */
[----:B---3--:R-:W-:Y:S01]  /*03d0*/  DFMA R24, R18, R24, R20 ;  /* 0x000000181218722b */ /* 0x008fe20000000014 */
[--C-:B------:R-:W-:Y:S02]  /*03e0*/  IMAD.WIDE.U32 R18, R27, 0x8, R10.reuse ;  /* 0x000000081b127825 */ /* 0x100fe400078e000a */
[----:B------:R-:W3:Y:S04]  /*03f0*/  LDG.E.64 R20, desc[UR14][R14.64+0x8] ;  /* 0x0000080e0e147981 */ /* 0x000ee8000c1e1b00 */
[----:B------:R-:W3:Y:S01]  /*0400*/  LDG.E.64 R18, desc[UR14][R18.64] ;  /* 0x0000000e12127981 */ /* 0x000ee2000c1e1b00 */
[----:B--2---:R-:W-:Y:S01]  /*0410*/  DFMA R22, R22, R16, R24 ;  /* 0x000000101616722b */ /* 0x004fe20000000018 */
[----:B------:R-:W-:-:S02]  /*0420*/  IMAD.WIDE.U32 R16, R29, 0x8, R10 ;  /* 0x000000081d107825 */ /* 0x000fc400078e000a */
[----:B------:R-:W2:Y:S04]  /*0430*/  LDG.E.64 R24, desc[UR14][R14.64+0x18] ;  /* 0x0000180e0e187981 */ /* 0x000ea8000c1e1b00 */
[----:B------:R-:W4:Y:S01]  /*0440*/  LDG.E.64 R16, desc[UR14][R16.64] ;  /* 0x0000000e10107981 */ /* 0x000f22000c1e1b00 */
[----:B---3--:R-:W-:-:S03]  /*0450*/  DFMA R18, R20, R18, R22 ;  /* 0x000000121412722b */ /* 0x008fc60000000016 */
[----:B------:R-:W4:Y:S01]  /*0460*/  LDG.E.64 R20, desc[UR14][R14.64+0x10] ;  /* 0x0000100e0e147981 */ /* 0x000f22000c1e1b00 */
[----:B------:R-:W-:-:S06]  /*0470*/  IMAD.WIDE.U32 R22, R4, 0x8, R10 ;  /* 0x0000000804167825 */ /* 0x000fcc00078e000a */
[----:B------:R-:W2:Y:S01]  /*0480*/  LDG.E.64 R22, desc[UR14][R22.64] ;  /* 0x0000000e16167981 */ /* 0x000ea2000c1e1b00 */
[----:B------:R-:W-:-:S04]  /*0490*/  UIADD3 UR6, UPT, UPT, UR6, 0x8, URZ ;  /* 0x0000000806067890 */ /* 0x000fc8000fffe0ff */
[----:B------:R-:W-:Y:S01]  /*04a0*/  UISETP.NE.AND UP0, UPT, UR6, URZ, UPT ;  /* 0x000000ff0600728c */ /* 0x000fe2000bf05270 */
[----:B------:R-:W-:Y:S01]  /*04b0*/  IADD3 R6, P0, PT, R14, 0x40, RZ ;  /* 0x000000400e067810 */ /* 0x000fe20007f1e0ff */
[C---:B------:R-:W-:Y:S01]  /*04c0*/  IMAD.IADD R3, R0.reuse, 0x1, R3 ;  /* 0x0000000100037824 */ /* 0x040fe200078e0203 */
[C---:B------:R-:W-:Y:S01]  /*04d0*/  IADD3 R5, PT, PT, R0.reuse, R5, RZ ;  /* 0x0000000500057210 */ /* 0x040fe20007ffe0ff */
[C---:B------:R-:W-:Y:S01]  /*04e0*/  IMAD.IADD R7, R0.reuse, 0x1, R7 ;  /* 0x0000000100077824 */ /* 0x040fe200078e0207 */
[C---:B------:R-:W-:Y:S01]  /*04f0*/  IADD3 R9, PT, PT, R0.reuse, R9, RZ ;  /* 0x0000000900097210 */ /* 0x040fe20007ffe0ff */
[C---:B------:R-:W-:Y:S01]  /*0500*/  IMAD.IADD R27, R0.reuse, 0x1, R27 ;  /* 0x00000001001b7824 */ /* 0x040fe200078e021b */
[C---:B------:R-:W-:Y:S01]  /*0510*/  IADD3 R29, PT, PT, R0.reuse, R29, RZ ;  /* 0x0000001d001d7210 */ /* 0x040fe20007ffe0ff */
[C---:B------:R-:W-:Y:S02]  /*0520*/  IMAD.IADD R4, R0.reuse, 0x1, R4 ;  /* 0x0000000100047824 */ /* 0x040fe400078e0204 */
[----:B------:R-:W-:Y:S01]  /*0530*/  IMAD.WIDE.U32 R12, R0, 0x8, R12 ;  /* 0x00000008000c7825 */ /* 0x000fe200078e000c */
[----:B----4-:R-:W-:Y:S01]  /*0540*/  DFMA R20, R20, R16, R18 ;  /* 0x000000101414722b */ /* 0x010fe20000000012 */
[----:B------:R-:W-:-:S07]  /*0550*/  IADD3.X R19, PT, PT, RZ, R15, RZ, P0, !PT ;  /* 0x0000000fff137210 */ /* 0x000fce00007fe4ff */
[----:B--2---:R-:W-:Y:S01]  /*0560*/  DFMA R24, R24, R22, R20 ;  /* 0x000000161818722b */ /* 0x004fe20000000014 */
[----:B------:R-:W-:Y:S10]  /*0570*/  BRA.U UP0, `(.L_x_31) ;  /* 0xfffffffd00487547 */ /* 0x000ff4000b83ffff */
[----:B------:R-:W-:-:S07]  /*0580*/  MOV R3, UR12 ;  /* 0x0000000c00037c02 */ /* 0x000fce0008000f00 */
.L_x_30:
[----:B------:R-:W-:-:S09]  /*0590*/  UISETP.NE.AND UP0, UPT, UR11, URZ, UPT ;  /* 0x000000ff0b00728c */ /* 0x000fd2000bf05270 */
[----:B------:R-:W-:Y:S05]  /*05a0*/  BRA.U !UP0, `(.L_x_32) ;  /* 0x00000005081c7547 */ /* 0x000fea000b800000 */
[----:B------:R-:W-:Y:S02]  /*05b0*/  UIADD3 UR6, UPT, UPT, UR11, -0x1, URZ ;  /* 0xffffffff0b067890 */ /* 0x000fe4000fffe0ff */
[----:B------:R-:W-:Y:S02]  /*05c0*/  UISETP.NE.AND UP1, UPT, UR5, URZ, UPT ;  /* 0x000000ff0500728c */ /* 0x000fe4000bf25270 */
[----:B------:R-:W-:-:S09]  /*05d0*/  UISETP.GE.U32.AND UP0, UPT, UR6, 0x3, UPT ;  /* 0x000000030600788c */ /* 0x000fd2000bf06070 */
[----:B------:R-:W-:Y:S05]  /*05e0*/  BRA.U !UP0, `(.L_x_33) ;  /* 0x00000001087c7547 */ /* 0x000fea000b800000 */
[----:B------:R-:W0:Y:S01]  /*05f0*/  LDC R16, c[0x0][0x384] ;  /* 0x0000e100ff107b82 */ /* 0x000e220000000800 */
[C---:B------:R-:W-:Y:S01]  /*0600*/  VIADD R7, R3.reuse, UR9 ;  /* 0x0000000903077c36 */ /* 0x040fe20008000000 */
[----:B------:R-:W-:-:S04]  /*0610*/  IADD3 R8, P0, PT, R3, UR9, RZ ;  /* 0x0000000903087c10 */ /* 0x000fc8000ff1e0ff */
[----:B------:R-:W-:Y:S02]  /*0620*/  IADD3.X R10, PT, PT, RZ, RZ, RZ, P0, !PT ;  /* 0x000000ffff0a7210 */ /* 0x000fe400007fe4ff */
[----:B------:R-:W1:Y:S08]  /*0630*/  LDC.64 R4, c[0x0][0x390] ;  /* 0x0000e400ff047b82 */ /* 0x000e700000000a00 */
[----:B------:R-:W2:Y:S08]  /*0640*/  LDC.64 R14, c[0x0][0x398] ;  /* 0x0000e600ff0e7b82 */ /* 0x000eb00000000a00 */
[----:B------:R-:W3:Y:S01]  /*0650*/  LDC.64 R12, c[0x0][0x390] ;  /* 0x0000e400ff0c7b82 */ /* 0x000ee20000000a00 */
[----:B0-----:R-:W-:-:S04]  /*0660*/  IMAD R9, R3, R16, R2 ;  /* 0x0000001003097224 */ /* 0x001fc800078e0202 */
[----:B------:R-:W-:Y:S02]  /*0670*/  IMAD.IADD R11, R9, 0x1, R16 ;  /* 0x00000001090b7824 */ /* 0x000fe400078e0210 */
[----:B-1----:R-:W-:-:S06]  /*0680*/  IMAD.WIDE.U32 R4, R7, 0x8, R4 ;  /* 0x0000000807047825 */ /* 0x002fcc00078e0004 */
[----:B------:R-:W4:Y:S01]  /*0690*/  LDG.E.64 R4, desc[UR14][R4.64] ;  /* 0x0000000e04047981 */ /* 0x000f22000c1e1b00 */
[----:B--2---:R-:W-:Y:S01]  /*06a0*/  IMAD.WIDE.U32 R6, R9, 0x8, R14 ;  /* 0x0000000809067825 */ /* 0x004fe200078e000e */
[----:B---3--:R-:W-:-:S05]  /*06b0*/  LEA R12, P0, R8, R12, 0x3 ;  /* 0x0000000c080c7211 */ /* 0x008fca00078018ff */
[----:B------:R-:W4:Y:S01]  /*06c0*/  LDG.E.64 R6, desc[UR14][R6.64] ;  /* 0x0000000e06067981 */ /* 0x000f22000c1e1b00 */
[----:B------:R-:W-:Y:S01]  /*06d0*/  LEA.HI.X R13, R8, R13, R10, 0x3, P0 ;  /* 0x0000000d080d7211 */ /* 0x000fe200000f1c0a */
[C---:B------:R-:W-:Y:S01]  /*06e0*/  IMAD.WIDE.U32 R8, R11.reuse, 0x8, R14 ;  /* 0x000000080b087825 */ /* 0x040fe200078e000e */
[----:B------:R-:W-:-:S03]  /*06f0*/  IADD3 R17, PT, PT, R11, R16, RZ ;  /* 0x000000100b117210 */ /* 0x000fc60007ffe0ff */
[----:B------:R-:W2:Y:S02]  /*0700*/  LDG.E.64 R10, desc[UR14][R12.64+0x8] ;  /* 0x0000080e0c0a7981 */ /* 0x000ea4000c1e1b00 */
[C---:B------:R-:W-:Y:S02]  /*0710*/  IMAD.WIDE.U32 R18, R17.reuse, 0x8, R14 ;  /* 0x0000000811127825 */ /* 0x040fe400078e000e */
[----:B------:R-:W2:Y:S02]  /*0720*/  LDG.E.64 R8, desc[UR14][R8.64] ;  /* 0x0000000e08087981 */ /* 0x000ea4000c1e1b00 */
[----:B------:R-:W-:Y:S02]  /*0730*/  IMAD.IADD R21, R17, 0x1, R16 ;  /* 0x0000000111157824 */ /* 0x000fe400078e0210 */
[----:B------:R-:W3:Y:S02]  /*0740*/  LDG.E.64 R16, desc[UR14][R12.64+0x10] ;  /* 0x0000100e0c107981 */ /* 0x000ee4000c1e1b00 */
[----:B------:R-:W-:-:S02]  /*0750*/  IMAD.WIDE.U32 R20, R21, 0x8, R14 ;  /* 0x0000000815147825 */ /* 0x000fc400078e000e */
[----:B------:R-:W3:Y:S04]  /*0760*/  LDG.E.64 R18, desc[UR14][R18.64] ;  /* 0x0000000e12127981 */ /* 0x000ee8000c1e1b00 */
[----:B------:R-:W5:Y:S04]  /*0770*/  LDG.E.64 R14, desc[UR14][R12.64+0x18] ;  /* 0x0000180e0c0e7981 */ /* 0x000f68000c1e1b00 */
[----:B------:R-:W5:Y:S01]  /*0780*/  LDG.E.64 R20, desc[UR14][R20.64] ;  /* 0x0000000e14147981 */ /* 0x000f62000c1e1b00 */
[----:B------:R-:W-:Y:S01]  /*0790*/  IADD3 R3, PT, PT, R3, 0x4, RZ ;  /* 0x0000000403037810 */ /* 0x000fe20007ffe0ff */
[----:B----4-:R-:W-:-:S08]  /*07a0*/  DFMA R4, R4, R6, R24 ;  /* 0x000000060404722b */ /* 0x010fd00000000018 */
[----:B--2---:R-:W-:-:S08]  /*07b0*/  DFMA R4, R10, R8, R4 ;  /* 0x000000080a04722b */ /* 0x004fd00000000004 */
[----:B---3--:R-:W-:-:S08]  /*07c0*/  DFMA R4, R16, R18, R4 ;  /* 0x000000121004722b */ /* 0x008fd00000000004 */
[----:B-----5:R-:W-:-:S11]  /*07d0*/  DFMA R24, R14, R20, R4 ;  /* 0x000000140e18722b */ /* 0x020fd60000000004 */
.L_x_33:
[----:B------:R-:W-:Y:S05]  /*07e0*/  BRA.U !UP1, `(.L_x_32) ;  /* 0x00000001098c7547 */ /* 0x000fea000b800000 */
[----:B------:R-:W-:Y:S02]  /*07f0*/  UISETP.NE.AND UP0, UPT, UR5, 0x1, UPT ;  /* 0x000000010500788c */ /* 0x000fe4000bf05270 */
[----:B------:R-:W-:-:S07]  /*0800*/  ULOP3.LUT UP1, URZ, UR13, 0x1, URZ, 0xc0, !UPT ;  /* 0x000000010dff7892 */ /* 0x000fce000f82c0ff */
[----:B------:R-:W-:Y:S05]  /*0810*/  BRA.U !UP0, `(.L_x_34) ;  /* 0x0000000108547547 */ /* 0x000fea000b800000 */
[----:B------:R-:W0:Y:S01]  /*0820*/  LDC R10, c[0x0][0x384] ;  /* 0x0000e100ff0a7b82 */ /* 0x000e220000000800 */
[C---:B------:R-:W-:Y:S01]  /*0830*/  VIADD R11, R3.reuse, UR9 ;  /* 0x00000009030b7c36 */ /* 0x040fe20008000000 */
[----:B------:R-:W-:-:S06]  /*0840*/  IADD3 R12, P0, PT, R3, UR9, RZ ;  /* 0x00000009030c7c10 */ /* 0x000fcc000ff1e0ff */
[----:B------:R-:W1:Y:S08]  /*0850*/  LDC.64 R8, c[0x0][0x390] ;  /* 0x0000e400ff087b82 */ /* 0x000e700000000a00 */
[----:B------:R-:W2:Y:S08]  /*0860*/  LDC.64 R6, c[0x0][0x398] ;  /* 0x0000e600ff067b82 */ /* 0x000eb00000000a00 */
[----:B------:R-:W3:Y:S01]  /*0870*/  LDC.64 R4, c[0x0][0x390] ;  /* 0x0000e400ff047b82 */ /* 0x000ee20000000a00 */
[----:B0-----:R-:W-:-:S05]  /*0880*/  IMAD R13, R3, R10, R2 ;  /* 0x0000000a030d7224 */ /* 0x001fca00078e0202 */
[----:B------:R-:W-:Y:S01]  /*0890*/  IADD3 R15, PT, PT, R13, R10, RZ ;  /* 0x0000000a0d0f7210 */ /* 0x000fe20007ffe0ff */
[----:B-1----:R-:W-:-:S06]  /*08a0*/  IMAD.WIDE.U32 R8, R11, 0x8, R8 ;  /* 0x000000080b087825 */ /* 0x002fcc00078e0008 */
[----:B------:R-:W4:Y:S01]  /*08b0*/  LDG.E.64 R8, desc[UR14][R8.64] ;  /* 0x0000000e08087981 */ /* 0x000f22000c1e1b00 */
[----:B--2---:R-:W-:-:S04]  /*08c0*/  IMAD.WIDE.U32 R10, R13, 0x8, R6 ;  /* 0x000000080d0a7825 */ /* 0x004fc800078e0006 */
[----:B------:R-:W-:Y:S02]  /*08d0*/  IMAD.X R13, RZ, RZ, RZ, P0 ;  /* 0x000000ffff0d7224 */ /* 0x000fe400000e06ff */
[----:B------:R-:W4:Y:S01]  /*08e0*/  LDG.E.64 R10, desc[UR14][R10.64] ;  /* 0x0000000e0a0a7981 */ /* 0x000f22000c1e1b00 */
[----:B---3--:R-:W-:Y:S01]  /*08f0*/  LEA R4, P0, R12, R4, 0x3 ;  /* 0x000000040c047211 */ /* 0x008fe200078018ff */
[----:B------:R-:W-:-:S03]  /*0900*/  IMAD.WIDE.U32 R6, R15, 0x8, R6 ;  /* 0x000000080f067825 */ /* 0x000fc600078e0006 */
[----:B------:R-:W-:-:S03]  /*0910*/  LEA.HI.X R5, R12, R5, R13, 0x3, P0 ;  /* 0x000000050c057211 */ /* 0x000fc600000f1c0d */
[----:B------:R-:W2:Y:S04]  /*0920*/  LDG.E.64 R6, desc[UR14][R6.64] ;  /* 0x0000000e06067981 */ /* 0x000ea8000c1e1b00 */
[----:B------:R-:W2:Y:S01]  /*0930*/  LDG.E.64 R4, desc[UR14][R4.64+0x8] ;  /* 0x0000080e04047981 */ /* 0x000ea2000c1e1b00 */
[----:B------:R-:W-:Y:S01]  /*0940*/  IADD3 R3, PT, PT, R3, 0x2, RZ ;  /* 0x0000000203037810 */ /* 0x000fe20007ffe0ff */
[----:B----4-:R-:W-:-:S08]  /*0950*/  DFMA R24, R8, R10, R24 ;  /* 0x0000000a0818722b */ /* 0x010fd00000000018 */
[----:B--2---:R-:W-:-:S11]  /*0960*/  DFMA R24, R4, R6, R24 ;  /* 0x000000060418722b */ /* 0x004fd60000000018 */
.L_x_34:
[----:B------:R-:W-:Y:S05]  /*0970*/  BRA.U !UP1, `(.L_x_32) ;  /* 0x0000000109287547 */ /* 0x000fea000b800000 */
[----:B------:R-:W0:Y:S01]  /*0980*/  LDC R8, c[0x0][0x384] ;  /* 0x0000e100ff087b82 */ /* 0x000e220000000800 */
[----:B------:R-:W-:-:S07]  /*0990*/  VIADD R9, R3, UR9 ;  /* 0x0000000903097c36 */ /* 0x000fce0008000000 */
[----:B------:R-:W1:Y:S08]  /*09a0*/  LDC.64 R4, c[0x0][0x390] ;  /* 0x0000e400ff047b82 */ /* 0x000e700000000a00 */
[----:B------:R-:W2:Y:S01]  /*09b0*/  LDC.64 R6, c[0x0][0x398] ;  /* 0x0000e600ff067b82 */ /* 0x000ea20000000a00 */
[----:B0-----:R-:W-:Y:S02]  /*09c0*/  IMAD R3, R3, R8, R2 ;  /* 0x0000000803037224 */ /* 0x001fe400078e0202 */
[----:B-1----:R-:W-:-:S06]  /*09d0*/  IMAD.WIDE.U32 R4, R9, 0x8, R4 ;  /* 0x0000000809047825 */ /* 0x002fcc00078e0004 */
[----:B------:R-:W3:Y:S01]  /*09e0*/  LDG.E.64 R4, desc[UR14][R4.64] ;  /* 0x0000000e04047981 */ /* 0x000ee2000c1e1b00 */
[----:B--2---:R-:W-:-:S06]  /*09f0*/  IMAD.WIDE.U32 R6, R3, 0x8, R6 ;  /* 0x0000000803067825 */ /* 0x004fcc00078e0006 */
[----:B------:R-:W3:Y:S02]  /*0a00*/  LDG.E.64 R6, desc[UR14][R6.64] ;  /* 0x0000000e06067981 */ /* 0x000ee4000c1e1b00 */
[----:B---3--:R-:W-:-:S11]  /*0a10*/  DFMA R24, R4, R6, R24 ;  /* 0x000000060418722b */ /* 0x008fd60000000018 */
.L_x_32:
[----:B------:R-:W0:Y:S08]  /*0a20*/  LDC R7, c[0x0][0x384] ;  /* 0x0000e100ff077b82 */ /* 0x000e300000000800 */
[----:B------:R-:W1:Y:S01]  /*0a30*/  LDC.64 R4, c[0x0][0x3a0] ;  /* 0x0000e800ff047b82 */ /* 0x000e620000000a00 */
[----:B0-----:R-:W-:Y:S01]  /*0a40*/  IMAD R3, R7, UR4, R2 ;  /* 0x0000000407037c24 */ /* 0x001fe2000f8e0202 */
[----:B------:R-:W-:-:S04]  /*0a50*/  IADD3 R2, PT, PT, R2, 0x1, RZ ;  /* 0x0000000102027810 */ /* 0x000fc80007ffe0ff */
[----:B------:R-:W-:Y:S01]  /*0a60*/  ISETP.NE.AND P0, PT, R2, R7, PT ;  /* 0x000000070200720c */ /* 0x000fe20003f05270 */
[----:B-1----:R-:W-:-:S05]  /*0a70*/  IMAD.WIDE.U32 R4, R3, 0x8, R4 ;  /* 0x0000000803047825 */ /* 0x002fca00078e0004 */
[----:B------:R0:W-:Y:S07]  /*0a80*/  STG.E.64 desc[UR14][R4.64], R24 ;  /* 0x0000001804007986 */ /* 0x0001ee000c101b0e */
[----:B------:R-:W-:Y:S05]  /*0a90*/  @P0 BRA `(.L_x_35) ;  /* 0xfffffff400b40947 */ /* 0x000fea000383ffff */
[----:B------:R-:W1:Y:S01]  /*0aa0*/  LDC R2, c[0x0][0x380] ;  /* 0x0000e000ff027b82 */ /* 0x000e620000000800 */
[----:B------:R-:W-:-:S06]  /*0ab0*/  UIADD3 UR4, UPT, UPT, UR4, 0x1, URZ ;  /* 0x0000000104047890 */ /* 0x000fcc000fffe0ff */
[----:B-1----:R-:W-:-:S13]  /*0ac0*/  ISETP.NE.AND P0, PT, R2, UR4, PT ;  /* 0x0000000402007c0c */ /* 0x002fda000bf05270 */
[----:B------:R-:W-:Y:S05]  /*0ad0*/  @!P0 EXIT ;  /* 0x000000000000894d */ /* 0x000fea0003800000 */
[----:B------:R-:W-:Y:S05]  /*0ae0*/  BRA `(.L_x_36) ;  /* 0xfffffff400807947 */ /* 0x000fea000383ffff */
.L_x_29:
[C---:B------:R-:W-:Y:S01]  /*0af0*/  LOP3.LUT R11, R3.reuse, 0x7, RZ, 0xc0, !PT ;  /* 0x00000007030b7812 */ /* 0x040fe200078ec0ff */
[----:B------:R-:W-:Y:S01]  /*0b00*/  UMOV UR4, URZ ;  /* 0x000000ff00047c82 */ /* 0x000fe20008000000 */
[----:B------:R-:W-:-:S03]  /*0b10*/  LOP3.LUT R10, R3, 0x3, RZ, 0xc0, !PT ;  /* 0x00000003030a7812 */ /* 0x000fc600078ec0ff */
[----:B------:R-:W-:-:S05]  /*0b20*/  VIADD R0, R11, 0xffffffff ;  /* 0xffffffff0b007836 */ /* 0x000fca0000000000 */
[----:B------:R-:W-:Y:S02]  /*0b30*/  ISETP.GE.U32.AND P1, PT, R0, 0x3, PT ;  /* 0x000000030000780c */ /* 0x000fe40003f26070 */
[----:B------:R-:W-:-:S11]  /*0b40*/  LOP3.LUT R0, R3, 0x7ffffff8, RZ, 0xc0, !PT ;  /* 0x7ffffff803007812 */ /* 0x000fd600078ec0ff */
.L_x_42:
[----:B0-----:R-:W0:Y:S01]  /*0b50*/  LDC.64 R8, c[0x0][0x380] ;  /* 0x0000e000ff087b82 */ /* 0x001e220000000a00 */
[----:B--2---:R-:W-:Y:S01]  /*0b60*/  HFMA2 R3, -RZ, RZ, 0, 0 ;  /* 0x00000000ff037431 */ /* 0x004fe200000001ff */
[C---:B0-----:R-:W-:Y:S01]  /*0b70*/  ISETP.GE.U32.AND P2, PT, R9.reuse, 0x8, PT ;  /* 0x000000080900780c */ /* 0x041fe20003f46070 */
[----:B------:R-:W-:Y:S01]  /*0b80*/  IMAD R2, R9, UR4, RZ ;  /* 0x0000000409027c24 */ /* 0x000fe2000f8e02ff */
[----:B------:R-:W-:-:S06]  /*0b90*/  UIADD3 UR4, UPT, UPT, UR4, 0x1, URZ ;  /* 0x0000000104047890 */ /* 0x000fcc000fffe0ff */
[----:B------:R-:W-:-:S05]  /*0ba0*/  ISETP.NE.AND P0, PT, R8, UR4, PT ;  /* 0x0000000408007c0c */ /* 0x000fca000bf05270 */
[----:B-1-3--:R-:W-:Y:S08]  /*0bb0*/  @!P2 BRA `(.L_x_37) ;  /* 0x000000000040a947 */ /* 0x00aff00003800000 */
[----:B------:R-:W0:Y:S01]  /*0bc0*/  LDC.64 R6, c[0x0][0x3a0] ;  /* 0x0000e800ff067b82 */ /* 0x000e220000000a00 */
[----:B------:R-:W-:-:S05]  /*0bd0*/  UMOV UR5, URZ ;  /* 0x000000ff00057c82 */ /* 0x000fca0008000000 */
.L_x_38:
[----:B-1----:R-:W-:Y:S01]  /*0be0*/  VIADD R5, R2, UR5 ;  /* 0x0000000502057c36 */ /* 0x002fe20008000000 */
[----:B------:R-:W-:-:S03]  /*0bf0*/  UIADD3 UR5, UPT, UPT, UR5, 0x8, URZ ;  /* 0x0000000805057890 */ /* 0x000fc6000fffe0ff */
[----:B0-----:R-:W-:-:S03]  /*0c00*/  IMAD.WIDE.U32 R4, R5, 0x8, R6 ;  /* 0x0000000805047825 */ /* 0x001fc600078e0006 */
[----:B------:R-:W-:Y:S02]  /*0c10*/  ISETP.NE.AND P2, PT, R0, UR5, PT ;  /* 0x0000000500007c0c */ /* 0x000fe4000bf45270 */
[----:B------:R1:W-:Y:S04]  /*0c20*/  STG.E.64 desc[UR14][R4.64], RZ ;  /* 0x000000ff04007986 */ /* 0x0003e8000c101b0e */
[----:B------:R1:W-:Y:S04]  /*0c30*/  STG.E.64 desc[UR14][R4.64+0x8], RZ ;  /* 0x000008ff04007986 */ /* 0x0003e8000c101b0e */
[----:B------:R1:W-:Y:S04]  /*0c40*/  STG.E.64 desc[UR14][R4.64+0x10], RZ ;  /* 0x000010ff04007986 */ /* 0x0003e8000c101b0e */
[----:B------:R1:W-:Y:S04]  /*0c50*/  STG.E.64 desc[UR14][R4.64+0x18], RZ ;  /* 0x000018ff04007986 */ /* 0x0003e8000c101b0e */
[----:B------:R1:W-:Y:S04]  /*0c60*/  STG.E.64 desc[UR14][R4.64+0x20], RZ ;  /* 0x000020ff04007986 */ /* 0x0003e8000c101b0e */
[----:B------:R1:W-:Y:S04]  /*0c70*/  STG.E.64 desc[UR14][R4.64+0x28], RZ ;  /* 0x000028ff04007986 */ /* 0x0003e8000c101b0e */
[----:B------:R1:W-:Y:S04]  /*0c80*/  STG.E.64 desc[UR14][R4.64+0x30], RZ ;  /* 0x000030ff04007986 */ /* 0x0003e8000c101b0e */
[----:B------:R1:W-:Y:S01]  /*0c90*/  STG.E.64 desc[UR14][R4.64+0x38], RZ ;  /* 0x000038ff04007986 */ /* 0x0003e2000c101b0e */
[----:B------:R-:W-:Y:S05]  /*0ca0*/  @P2 BRA `(.L_x_38) ;  /* 0xfffffffc00cc2947 */ /* 0x000fea000383ffff */
[----:B------:R-:W-:-:S07]  /*0cb0*/  MOV R3, R0 ;  /* 0x0000000000037202 */ /* 0x000fce0000000f00 */
.L_x_37:
[----:B------:R-:W-:-:S13]  /*0cc0*/  ISETP.NE.AND P2, PT, R11, RZ, PT ;  /* 0x000000ff0b00720c */ /* 0x000fda0003f45270 */
[----:B------:R-:W-:Y:S05]  /*0cd0*/  @!P2 BRA `(.L_x_39) ;  /* 0x000000000088a947 */ /* 0x000fea0003800000 */
[----:B------:R-:W-:Y:S01]  /*0ce0*/  ISETP.NE.AND P2, PT, R10, RZ, PT ;  /* 0x000000ff0a00720c */ /* 0x000fe20003f45270 */
[----:B------:R-:W-:-:S12]  /*0cf0*/  @!P1 BRA `(.L_x_40) ;  /* 0x0000000000349947 */ /* 0x000fd80003800000 */
[----:B------:R-:W0:Y:S01]  /*0d00*/  LDC.64 R14, c[0x0][0x3a0] ;  /* 0x0000e800ff0e7b82 */ /* 0x000e220000000a00 */
[CC--:B------:R-:W-:Y:S02]  /*0d10*/  IADD3 R8, P3, PT, R2.reuse, R3.reuse, RZ ;  /* 0x0000000302087210 */ /* 0x0c0fe40007f7e0ff */
[----:B------:R-:W-:Y:S02]  /*0d20*/  IADD3 R7, PT, PT, R2, R3, RZ ;  /* 0x0000000302077210 */ /* 0x000fe40007ffe0ff */
[----:B------:R-:W-:Y:S01]  /*0d30*/  IADD3 R3, PT, PT, R3, 0x4, RZ ;  /* 0x0000000403037810 */ /* 0x000fe20007ffe0ff */
[----:B------:R-:W-:Y:S02]  /*0d40*/  IMAD.X R12, RZ, RZ, RZ, P3 ;  /* 0x000000ffff0c7224 */ /* 0x000fe400018e06ff */
[----:B-1----:R-:W1:Y:S01]  /*0d50*/  LDC.64 R4, c[0x0][0x3a0] ;  /* 0x0000e800ff047b82 */ /* 0x002e620000000a00 */
[----:B0-----:R-:W-:Y:S01]  /*0d60*/  LEA R6, P3, R8, R14, 0x3 ;  /* 0x0000000e08067211 */ /* 0x001fe200078618ff */
[----:B-1----:R-:W-:-:S03]  /*0d70*/  IMAD.WIDE.U32 R4, R7, 0x8, R4 ;  /* 0x0000000807047825 */ /* 0x002fc600078e0004 */
[----:B------:R-:W-:Y:S02]  /*0d80*/  LEA.HI.X R7, R8, R15, R12, 0x3, P3 ;  /* 0x0000000f08077211 */ /* 0x000fe400018f1c0c */
[----:B------:R0:W-:Y:S04]  /*0d90*/  STG.E.64 desc[UR14][R4.64], RZ ;  /* 0x000000ff04007986 */ /* 0x0001e8000c101b0e */
[----:B------:R0:W-:Y:S04]  /*0da0*/  STG.E.64 desc[UR14][R6.64+0x8], RZ ;  /* 0x000008ff06007986 */ /* 0x0001e8000c101b0e */
[----:B------:R0:W-:Y:S04]  /*0db0*/  STG.E.64 desc[UR14][R6.64+0x10], RZ ;  /* 0x000010ff06007986 */ /* 0x0001e8000c101b0e */
[----:B------:R0:W-:Y:S02]  /*0dc0*/  STG.E.64 desc[UR14][R6.64+0x18], RZ ;  /* 0x000018ff06007986 */ /* 0x0001e4000c101b0e */
.L_x_40:
[----:B------:R-:W-:Y:S05]  /*0dd0*/  @!P2 BRA `(.L_x_39) ;  /* 0x000000000048a947 */ /* 0x000fea0003800000 */
[----:B------:R-:W-:Y:S02]  /*0de0*/  LOP3.LUT P2, RZ, R9, 0x1, RZ, 0xc0, !PT ;  /* 0x0000000109ff7812 */ /* 0x000fe4000784c0ff */
[----:B------:R-:W-:-:S11]  /*0df0*/  ISETP.NE.AND P3, PT, R10, 0x1, PT ;  /* 0x000000010a00780c */ /* 0x000fd60003f65270 */
[----:B------:R-:W2:Y:S02]  /*0e00*/  @P2 LDC.64 R8, c[0x0][0x3a0] ;  /* 0x0000e800ff082b82 */ /* 0x000ea40000000a00 */
[----:B------:R-:W-:Y:S05]  /*0e10*/  @!P3 BRA `(.L_x_41) ;  /* 0x00000000002cb947 */ /* 0x000fea0003800000 */
[----:B------:R-:W3:Y:S01]  /*0e20*/  LDC.64 R14, c[0x0][0x3a0] ;  /* 0x0000e800ff0e7b82 */ /* 0x000ee20000000a00 */
[CC--:B------:R-:W-:Y:S02]  /*0e30*/  IADD3 R12, P3, PT, R2.reuse, R3.reuse, RZ ;  /* 0x00000003020c7210 */ /* 0x0c0fe40007f7e0ff */
[----:B0-----:R-:W-:Y:S02]  /*0e40*/  IADD3 R7, PT, PT, R2, R3, RZ ;  /* 0x0000000302077210 */ /* 0x001fe40007ffe0ff */
[----:B------:R-:W-:Y:S01]  /*0e50*/  IADD3 R3, PT, PT, R3, 0x2, RZ ;  /* 0x0000000203037810 */ /* 0x000fe20007ffe0ff */
[----:B------:R-:W-:Y:S02]  /*0e60*/  IMAD.X R13, RZ, RZ, RZ, P3 ;  /* 0x000000ffff0d7224 */ /* 0x000fe400018e06ff */
[----:B-1----:R-:W0:Y:S01]  /*0e70*/  LDC.64 R4, c[0x0][0x3a0] ;  /* 0x0000e800ff047b82 */ /* 0x002e220000000a00 */
[----:B---3--:R-:W-:Y:S01]  /*0e80*/  LEA R6, P3, R12, R14, 0x3 ;  /* 0x0000000e0c067211 */ /* 0x008fe200078618ff */
[----:B0-----:R-:W-:-:S03]  /*0e90*/  IMAD.WIDE.U32 R4, R7, 0x8, R4 ;  /* 0x0000000807047825 */ /* 0x001fc600078e0004 */
[----:B------:R-:W-:Y:S02]  /*0ea0*/  LEA.HI.X R7, R12, R15, R13, 0x3, P3 ;  /* 0x0000000f0c077211 */ /* 0x000fe400018f1c0d */
[----:B------:R3:W-:Y:S04]  /*0eb0*/  STG.E.64 desc[UR14][R4.64], RZ ;  /* 0x000000ff04007986 */ /* 0x0007e8000c101b0e */
[----:B------:R3:W-:Y:S03]  /*0ec0*/  STG.E.64 desc[UR14][R6.64+0x8], RZ ;  /* 0x000008ff06007986 */ /* 0x0007e6000c101b0e */
.L_x_41:
[----:B------:R-:W-:-:S05]  /*0ed0*/  @P2 IADD3 R3, PT, PT, R2, R3, RZ ;  /* 0x0000000302032210 */ /* 0x000fca0007ffe0ff */
[----:B--2---:R-:W-:-:S05]  /*0ee0*/  @P2 IMAD.WIDE.U32 R2, R3, 0x8, R8 ;  /* 0x0000000803022825 */ /* 0x004fca00078e0008 */
[----:B------:R2:W-:Y:S02]  /*0ef0*/  @P2 STG.E.64 desc[UR14][R2.64], RZ ;  /* 0x000000ff02002986 */ /* 0x0005e4000c101b0e */
.L_x_39:
[----:B------:R-:W-:Y:S05]  /*0f00*/  @P0 BRA `(.L_x_42) ;  /* 0xfffffffc00100947 */ /* 0x000fea000383ffff */
[----:B------:R-:W-:Y:S05]  /*0f10*/  EXIT ;  /* 0x000000000000794d */ /* 0x000fea0003800000 */
.L_x_43:
        /* <DEDUP_REMOVED lines=14> */
.L_x_48:


//--------------------- .nv.shared.reserved.0     --------------------------
	.section	.nv.shared.reserved.0,"aw",@nobits
	.weak		__nv_reservedSMEM_offset_0_alias
	.size		__nv_reservedSMEM_offset_0_alias, 0, 64
	.other		__nv_reservedSMEM_offset_0_alias,@"STO_CUDA_RESERVED_SHARED STV_DEFAULT"
__nv_reservedSMEM_offset_0_alias:
	.zero		0
	.zero		64


//--------------------- .nv.constant0.matmult_gpu5_kernel --------------------------
	.section	.nv.constant0.matmult_gpu5_kernel,"a",@progbits
	.sectionflags	@""
	.align	4
.nv.constant0.matmult_gpu5_kernel:
	.zero		936


//--------------------- .nv.constant0.matmult_gpu4_kernel --------------------------
	.section	.nv.constant0.matmult_gpu4_kernel,"a",@progbits
	.sectionflags	@""
	.align	4
.nv.constant0.matmult_gpu4_kernel:
	.zero		936


//--------------------- .nv.constant0.matmult_gpu3_kernel --------------------------
	.section	.nv.constant0.matmult_gpu3_kernel,"a",@progbits
	.sectionflags	@""
	.align	4
.nv.constant0.matmult_gpu3_kernel:
	.zero		936


//--------------------- .nv.constant0.matmult_gpu2_kernel --------------------------
	.section	.nv.constant0.matmult_gpu2_kernel,"a",@progbits
	.sectionflags	@""
	.align	4
.nv.constant0.matmult_gpu2_kernel:
	.zero		936


//--------------------- .nv.constant0.matmult_gpu1_kernel --------------------------
	.section	.nv.constant0.matmult_gpu1_kernel,"a",@progbits
	.sectionflags	@""
	.align	4
.nv.constant0.matmult_gpu1_kernel:
	.zero		936


//--------------------- SYMBOLS --------------------------

	.type		.nv.reservedSmem.offset0,@object
	.size		.nv.reservedSmem.offset0,0x4
